// auto-generated by cutlass_sweep.fmha — config: {"arch": "sm_90", "direction": "fwd", "dtype": "bf16", "head_dim": 32, "mask": "none", "schedule": "cooperative", "tile_kv": 256, "tile_q": 128}
#include "cutlass/cutlass.h"
#include "cute/tensor.hpp"
#include "cutlass/device_kernel.h"
#include "cutlass/kernel_hardware_info.h"
#include "88_hopper_fmha/collective/fmha_fusion.hpp"
#include "88_hopper_fmha/kernel/fmha_kernel_builder.hpp"

using namespace cute;
using Element = cutlass::bfloat16_t;
using TileShape = Shape<_128, _256, _32>;
using StrideQ = cute::tuple<int, _1, cute::tuple<int, int>>;
using StrideK = cute::tuple<int, _1, cute::tuple<int, int>>;
using StrideV = cute::tuple<int, cute::_1, cute::tuple<int, int>>;

using Kernel = typename cutlass::fmha::kernel::FmhaBuilder<
    Element, float, float,
    TileShape, StrideQ, StrideK, StrideV,
    cutlass::fmha::collective::DefaultFusion,
    cutlass::gemm::KernelTmaWarpSpecializedCooperative
  >::Kernel;

auto* _anchor = &cutlass::device_kernel<Kernel>;


// ===== COMPILED SASS (sm_90a) =====

	.target	sm_90a

	.elftype	@"ET_EXEC"


//--------------------- .note.nv.tkinfo           --------------------------
	.section	.note.nv.tkinfo,"",@"SHT_NOTE"
	.sectionflags	@"SHF_NOTE_NV_TKINFO"
	.tkinfo
        /*0018*/ 	.word	0x00000002
        /*0030*/ 	.string	""
        /*0030*/ 	.string	"ptxas"
        /*0030*/ 	.string	"Cuda compilation tools, release 13.0, V13.0.88"
        /*0030*/ 	.string	"Build cuda_13.0.r13.0/compiler.36424714_0"
        /*0030*/ 	.string	"-arch sm_90a -m 64 "



//--------------------- .note.nv.cuinfo           --------------------------
	.section	.note.nv.cuinfo,"",@"SHT_NOTE"
	.sectionflags	@"SHF_NOTE_NV_CUINFO"
        /*0018*/ 	.short	0x0002
        /*001a*/ 	.short	0x005a
        /*001c*/ 	.short	0x0082
	.zero		2


//--------------------- .nv.info                  --------------------------
	.section	.nv.info,"",@"SHT_CUDA_INFO"
	.align	4


	//----- nvinfo : EIATTR_REGCOUNT
	.align		4
        /*0000*/ 	.byte	0x04, 0x2f
        /*0002*/ 	.short	(.L_15 - .L_14)
	.align		4
.L_14:
        /*0004*/ 	.word	index@(_ZN7cutlass13device_kernelINS_4fmha6kernel28FmhaKernelTmaWarpSpecializedINS1_10collective30FmhaMainloopTmaWarpSpecializedINS_10bfloat16_tEffN4cute5tupleIJNS7_1CILi128EEENS9_ILi256EEENS9_ILi32EEEEEENS8_IJiNS9_ILi1EEENS8_IJiiEEEEEESG_SG_NS4_13DefaultFusionEJEEENS4_15FmhaFwdEpilogueIS6_fNS8_IJNS9_ILi64EEESC_SB_EEEEENS2_23IndividualTileSchedulerEJEEEEEvNT_6ParamsE)
        /*0008*/ 	.word	0x000000a8


	//----- nvinfo : EIATTR_FRAME_SIZE
	.align		4
.L_15:
        /*000c*/ 	.byte	0x04, 0x11
        /*000e*/ 	.short	(.L_17 - .L_16)
	.align		4
.L_16:
        /*0010*/ 	.word	index@($__internal_0_$__cuda_sm20_rcp_rn_f32_slowpath)
        /*0014*/ 	.word	0x00000000


	//----- nvinfo : EIATTR_FRAME_SIZE
	.align		4
.L_17:
        /*0018*/ 	.byte	0x04, 0x11
        /*001a*/ 	.short	(.L_19 - .L_18)
	.align		4
.L_18:
        /*001c*/ 	.word	index@(_ZN7cutlass13device_kernelINS_4fmha6kernel28FmhaKernelTmaWarpSpecializedINS1_10collective30FmhaMainloopTmaWarpSpecializedINS_10bfloat16_tEffN4cute5tupleIJNS7_1CILi128EEENS9_ILi256EEENS9_ILi32EEEEEENS8_IJiNS9_ILi1EEENS8_IJiiEEEEEESG_SG_NS4_13DefaultFusionEJEEENS4_15FmhaFwdEpilogueIS6_fNS8_IJNS9_ILi64EEESC_SB_EEEEENS2_23IndividualTileSchedulerEJEEEEEvNT_6ParamsE)
        /*0020*/ 	.word	0x00000000


	//----- nvinfo : EIATTR_MIN_STACK_SIZE
	.align		4
.L_19:
        /*0024*/ 	.byte	0x04, 0x12
        /*0026*/ 	.short	(.L_21 - .L_20)
	.align		4
.L_20:
        /*0028*/ 	.word	index@(_ZN7cutlass13device_kernelINS_4fmha6kernel28FmhaKernelTmaWarpSpecializedINS1_10collective30FmhaMainloopTmaWarpSpecializedINS_10bfloat16_tEffN4cute5tupleIJNS7_1CILi128EEENS9_ILi256EEENS9_ILi32EEEEEENS8_IJiNS9_ILi1EEENS8_IJiiEEEEEESG_SG_NS4_13DefaultFusionEJEEENS4_15FmhaFwdEpilogueIS6_fNS8_IJNS9_ILi64EEESC_SB_EEEEENS2_23IndividualTileSchedulerEJEEEEEvNT_6ParamsE)
        /*002c*/ 	.word	0x00000000
.L_21:


//--------------------- .nv.compat                --------------------------
	.section	.nv.compat,"",@"SHT_CUDA_COMPAT_INFO"
	.align	4
        /*0000*/ 	.byte	0x02, 0x09, 0x01, 0x00, 0x02, 0x02, 0x04, 0x00, 0x02, 0x05, 0x05, 0x00, 0x03, 0x07, 0x01, 0x01
        /*0010*/ 	.byte	0x02, 0x03, 0x01, 0x00, 0x02, 0x06, 0x01, 0x00, 0x04, 0x0b, 0x08, 0x00, 0x00, 0x00, 0x00, 0x00
        /*0020*/ 	.byte	0x00, 0x00, 0x00, 0x00


//--------------------- .nv.info._ZN7cutlass13device_kernelINS_4fmha6kernel28FmhaKernelTmaWarpSpecializedINS1_10collective30FmhaMainloopTmaWarpSpecializedINS_10bfloat16_tEffN4cute5tupleIJNS7_1CILi128EEENS9_ILi256EEENS9_ILi32EEEEEENS8_IJiNS9_ILi1EEENS8_IJiiEEEEEESG_SG_NS4_13DefaultFusionEJEEENS4_15FmhaFwdEpilogueIS6_fNS8_IJNS9_ILi64EEESC_SB_EEEEENS2_23IndividualTileSchedulerEJEEEEEvNT_6ParamsE --------------------------
	.section	.nv.info._ZN7cutlass13device_kernelINS_4fmha6kernel28FmhaKernelTmaWarpSpecializedINS1_10collective30FmhaMainloopTmaWarpSpecializedINS_10bfloat16_tEffN4cute5tupleIJNS7_1CILi128EEENS9_ILi256EEENS9_ILi32EEEEEENS8_IJiNS9_ILi1EEENS8_IJiiEEEEEESG_SG_NS4_13DefaultFusionEJEEENS4_15FmhaFwdEpilogueIS6_fNS8_IJNS9_ILi64EEESC_SB_EEEEENS2_23IndividualTileSchedulerEJEEEEEvNT_6ParamsE,"",@"SHT_CUDA_INFO"
	.sectionflags	@""
	.align	4


	//----- nvinfo : EIATTR_CUDA_API_VERSION
	.align		4
        /*0000*/ 	.byte	0x04, 0x37
        /*0002*/ 	.short	(.L_23 - .L_22)
.L_22:
        /*0004*/ 	.word	0x00000082


	//----- nvinfo : EIATTR_KPARAM_INFO
	.align		4
.L_23:
        /*0008*/ 	.byte	0x04, 0x17
        /*000a*/ 	.short	(.L_25 - .L_24)
.L_24:
        /*000c*/ 	.word	0x00000000
        /*0010*/ 	.short	0x0000
        /*0012*/ 	.short	0x0070
        /*0014*/ 	.byte	0x00, 0xf0, 0x01, 0x20


	//----- nvinfo : EIATTR_SPARSE_MMA_MASK
	.align		4
.L_25:
        /*0018*/ 	.byte	0x03, 0x50
        /*001a*/ 	.short	0x0000


	//----- nvinfo : EIATTR_MAXREG_COUNT
	.align		4
        /*001c*/ 	.byte	0x03, 0x1b
        /*001e*/ 	.short	0x00a8


	//----- nvinfo : EIATTR_NUM_BARRIERS
	.align		4
        /*0020*/ 	.byte	0x02, 0x4c
        /*0022*/ 	.byte	0x02
	.zero		1


	//----- nvinfo : EIATTR_EXTERNS
	.align		4
        /*0024*/ 	.byte	0x04, 0x0f
        /*0026*/ 	.short	(.L_27 - .L_26)


	//   ....[0]....
	.align		4
.L_26:
        /*0028*/ 	.word	index@(__assertfail)


	//----- nvinfo : EIATTR_MERCURY_ISA_VERSION
	.align		4
.L_27:
        /*002c*/ 	.byte	0x03, 0x5f
        /*002e*/ 	.short	0x0101


	//----- nvinfo : EIATTR_INT_WARP_WIDE_INSTR_OFFSETS
	.align		4
        /*0030*/ 	.byte	0x04, 0x31
        /*0032*/ 	.short	(.L_29 - .L_28)


	//   ....[0]....
.L_28:
        /*0034*/ 	.word	0x000006f0


	//   ....[1]....
        /*0038*/ 	.word	0x00000700


	//   ....[2]....
        /*003c*/ 	.word	0x00000710


	//   ....[3]....
        /*0040*/ 	.word	0x00000720


	//   ....[4]....
        /*0044*/ 	.word	0x00000790


	//----- nvinfo : EIATTR_COOP_GROUP_MASK_REGIDS
	.align		4
.L_29:
        /*0048*/ 	.byte	0x04, 0x29
        /*004a*/ 	.short	(.L_31 - .L_30)


	//   ....[0]....
.L_30:
        /*004c*/ 	.word	0xffffffff


	//   ....[1]....
        /*0050*/ 	.word	0xffffffff


	//   ....[2]....
        /*0054*/ 	.word	0xffffffff


	//   ....[3]....
        /*0058*/ 	.word	0xffffffff


	//   ....[4]....
        /*005c*/ 	.word	0xffffffff


	//   ....[5]....
        /*0060*/ 	.word	0xffffffff


	//   ....[6]....
        /*0064*/ 	.word	0xffffffff


	//   ....[7]....
        /*0068*/ 	.word	0xffffffff


	//   ....[8]....
        /*006c*/ 	.word	0xffffffff


	//   ....[9]....
        /*0070*/ 	.word	0xffffffff


	//   ....[10]....
        /*0074*/ 	.word	0xffffffff


	//   ....[11]....
        /*0078*/ 	.word	0xffffffff


	//   ....[12]....
        /*007c*/ 	.word	0xffffffff


	//   ....[13]....
        /*0080*/ 	.word	0xffffffff


	//   ....[14]....
        /*0084*/ 	.word	0xffffffff


	//   ....[15]....
        /*0088*/ 	.word	0xffffffff


	//   ....[16]....
        /*008c*/ 	.word	0xffffffff


	//   ....[17]....
        /*0090*/ 	.word	0xffffffff


	//----- nvinfo : EIATTR_COOP_GROUP_INSTR_OFFSETS
	.align		4
.L_31:
        /*0094*/ 	.byte	0x04, 0x28
        /*0096*/ 	.short	(.L_33 - .L_32)


	//   ....[0]....
.L_32:
        /*0098*/ 	.word	0x00000050


	//   ....[1]....
        /*009c*/ 	.word	0x00000080


	//   ....[2]....
        /*00a0*/ 	.word	0x000001b0


	//   ....[3]....
        /*00a4*/ 	.word	0x00000370


	//   ....[4]....
        /*00a8*/ 	.word	0x00000530


	//   ....[5]....
        /*00ac*/ 	.word	0x00000690


	//   ....[6]....
        /*00b0*/ 	.word	0x00001360


	//   ....[7]....
        /*00b4*/ 	.word	0x00001390


	//   ....[8]....
        /*00b8*/ 	.word	0x00002790


	//   ....[9]....
        /*00bc*/ 	.word	0x000028a0


	//   ....[10]....
        /*00c0*/ 	.word	0x000058a0


	//   ....[11]....
        /*00c4*/ 	.word	0x000058d0


	//   ....[12]....
        /*00c8*/ 	.word	0x00006dc0


	//   ....[13]....
        /*00cc*/ 	.word	0x00006ef0


	//   ....[14]....
        /*00d0*/ 	.word	0x00009b90


	//   ....[15]....
        /*00d4*/ 	.word	0x00009bc0


	//   ....[16]....
        /*00d8*/ 	.word	0x00009c20


	//   ....[17]....
        /*00dc*/ 	.word	0x00009c30


	//----- nvinfo : EIATTR_REG_RECONFIG
	.align		4
.L_33:
        /*00e0*/ 	.byte	0x01, 0x54
	.zero		2


	//----- nvinfo : EIATTR_SYSCALL_OFFSETS
	.align		4
        /*00e4*/ 	.byte	0x04, 0x46
        /*00e6*/ 	.short	(.L_35 - .L_34)


	//   ....[0]....
.L_34:
        /*00e8*/ 	.word	0x0000a510


	//   ....[1]....
        /*00ec*/ 	.word	0x0000a670


	//----- nvinfo : EIATTR_MBARRIER_INSTR_OFFSETS
	.align		4
.L_35:
        /*00f0*/ 	.byte	0x04, 0x39
        /*00f2*/ 	.short	(.L_37 - .L_36)


	//   ....[0]....
.L_36:
        /*00f4*/ 	.word	0x00000320
        /*00f8*/ 	.word	0x000000ff
        /*00fc*/ 	.word	0x00016050
        /*0100*/ 	.short	0x0100
        /*0102*/ 	.byte	0x0b
	.zero		1


	//   ....[1]....
        /*0104*/ 	.word	0x00000330
        /*0108*/ 	.word	0x000000ff
        /*010c*/ 	.word	0x00016060
        /*0110*/ 	.short	0x0100
        /*0112*/ 	.byte	0x0b
	.zero		1


	//   ....[2]....
        /*0114*/ 	.word	0x00000340
        /*0118*/ 	.word	0x000000ff
        /*011c*/ 	.word	0x00016058
        /*0120*/ 	.short	0x0100
        /*0122*/ 	.byte	0x0b
	.zero		1


	//   ....[3]....
        /*0124*/ 	.word	0x00000350
        /*0128*/ 	.word	0x000000ff
        /*012c*/ 	.word	0x00016068
        /*0130*/ 	.short	0x0100
        /*0132*/ 	.byte	0x0b
	.zero		1


	//   ....[4]....
        /*0134*/ 	.word	0x00000480
        /*0138*/ 	.word	0x000000ff
        /*013c*/ 	.word	0x00016000
        /*0140*/ 	.short	0x0100
        /*0142*/ 	.byte	0x0b
	.zero		1


	//   ....[5]....
        /*0144*/ 	.word	0x00000490
        /*0148*/ 	.word	0x000000ff
        /*014c*/ 	.word	0x00016028
        /*0150*/ 	.short	0x0100
        /*0152*/ 	.byte	0x0b
	.zero		1


	//   ....[6]....
        /*0154*/ 	.word	0x000004a0
        /*0158*/ 	.word	0x000000ff
        /*015c*/ 	.word	0x00016008
        /*0160*/ 	.short	0x0100
        /*0162*/ 	.byte	0x0b
	.zero		1


	//   ....[7]....
        /*0164*/ 	.word	0x000004b0
        /*0168*/ 	.word	0x000000ff
        /*016c*/ 	.word	0x00016030
        /*0170*/ 	.short	0x0100
        /*0172*/ 	.byte	0x0b
	.zero		1


	//   ....[8]....
        /*0174*/ 	.word	0x000004c0
        /*0178*/ 	.word	0x000000ff
        /*017c*/ 	.word	0x00016010
        /*0180*/ 	.short	0x0100
        /*0182*/ 	.byte	0x0b
	.zero		1


	//   ....[9]....
        /*0184*/ 	.word	0x000004d0
        /*0188*/ 	.word	0x000000ff
        /*018c*/ 	.word	0x00016038
        /*0190*/ 	.short	0x0100
        /*0192*/ 	.byte	0x0b
	.zero		1


	//   ....[10]....
        /*0194*/ 	.word	0x000004e0
        /*0198*/ 	.word	0x000000ff
        /*019c*/ 	.word	0x00016018
        /*01a0*/ 	.short	0x0100
        /*01a2*/ 	.byte	0x0b
	.zero		1


	//   ....[11]....
        /*01a4*/ 	.word	0x000004f0
        /*01a8*/ 	.word	0x000000ff
        /*01ac*/ 	.word	0x00016040
        /*01b0*/ 	.short	0x0100
        /*01b2*/ 	.byte	0x0b
	.zero		1


	//   ....[12]....
        /*01b4*/ 	.word	0x00000500
        /*01b8*/ 	.word	0x000000ff
        /*01bc*/ 	.word	0x00016020
        /*01c0*/ 	.short	0x0100
        /*01c2*/ 	.byte	0x0b
	.zero		1


	//   ....[13]....
        /*01c4*/ 	.word	0x00000510
        /*01c8*/ 	.word	0x000000ff
        /*01cc*/ 	.word	0x00016048
        /*01d0*/ 	.short	0x0100
        /*01d2*/ 	.byte	0x0b
	.zero		1


	//   ....[14]....
        /*01d4*/ 	.word	0x00000640
        /*01d8*/ 	.word	0x000000ff
        /*01dc*/ 	.word	0x00016070
        /*01e0*/ 	.short	0x0100
        /*01e2*/ 	.byte	0x0b
	.zero		1


	//   ....[15]....
        /*01e4*/ 	.word	0x00000650
        /*01e8*/ 	.word	0x000000ff
        /*01ec*/ 	.word	0x00016080
        /*01f0*/ 	.short	0x0100
        /*01f2*/ 	.byte	0x0b
	.zero		1


	//   ....[16]....
        /*01f4*/ 	.word	0x00000660
        /*01f8*/ 	.word	0x000000ff
        /*01fc*/ 	.word	0x00016078
        /*0200*/ 	.short	0x0100
        /*0202*/ 	.byte	0x0b
	.zero		1


	//   ....[17]....
        /*0204*/ 	.word	0x00000670
        /*0208*/ 	.word	0x000000ff
        /*020c*/ 	.word	0x00016088
        /*0210*/ 	.short	0x0100
        /*0212*/ 	.byte	0x0b
	.zero		1


	//   ....[18]....
        /*0214*/ 	.word	0x000007b0
        /*0218*/ 	.word	0x000000ff
        /*021c*/ 	.word	0x00016090
        /*0220*/ 	.short	0x0100
        /*0222*/ 	.byte	0x08
	.zero		1


	//   ....[19]....
        /*0224*/ 	.word	0x000007c0
        /*0228*/ 	.word	0x000000ff
        /*022c*/ 	.word	0x00016098
        /*0230*/ 	.short	0x0100
        /*0232*/ 	.byte	0x08
	.zero		1


	//   ....[20]....
        /*0234*/ 	.word	0x000007d0
        /*0238*/ 	.word	0x000000ff
        /*023c*/ 	.word	0x000160a0
        /*0240*/ 	.short	0x0100
        /*0242*/ 	.byte	0x08
	.zero		1


	//   ....[21]....
        /*0244*/ 	.word	0x000007e0
        /*0248*/ 	.word	0x000000ff
        /*024c*/ 	.word	0x000160a8
        /*0250*/ 	.short	0x0100
        /*0252*/ 	.byte	0x08
	.zero		1


	//   ....[22]....
        /*0254*/ 	.word	0x000008e0
        /*0258*/ 	.word	0x000000ff
        /*025c*/ 	.word	0x000160c0
        /*0260*/ 	.short	0x0100
        /*0262*/ 	.byte	0x0b
	.zero		1


	//   ....[23]....
        /*0264*/ 	.word	0x000008f0
        /*0268*/ 	.word	0x000000ff
        /*026c*/ 	.word	0x000160c8
        /*0270*/ 	.short	0x0100
        /*0272*/ 	.byte	0x0b
	.zero		1


	//   ....[24]....
        /*0274*/ 	.word	0x00000cf0
        /*0278*/ 	.word	0x000000ff
        /*027c*/ 	.word	0x00016050
        /*0280*/ 	.short	0x010a
        /*0282*/ 	.byte	0x06
	.zero		1


	//   ....[25]....
        /*0284*/ 	.word	0x00000d60
        /*0288*/ 	.word	0x000000ff
        /*028c*/ 	.word	0x00016000
        /*0290*/ 	.short	0x010a
        /*0292*/ 	.byte	0x25
	.zero		1


	//   ....[26]....
        /*0294*/ 	.word	0x00000dd0
        /*0298*/ 	.word	0x000000ff
        /*029c*/ 	.word	0x00000000
        /*02a0*/ 	.short	0x010a
        /*02a2*/ 	.byte	0x0a
	.zero		1


	//   ....[27]....
        /*02a4*/ 	.word	0x000048f0
        /*02a8*/ 	.word	0x00000002
        /*02ac*/ 	.word	0x00000000
        /*02b0*/ 	.short	0x0101
        /*02b2*/ 	.byte	0x0f
	.zero		1


	//   ....[28]....
        /*02b4*/ 	.word	0x00004c50
        /*02b8*/ 	.word	0x000000ff
        /*02bc*/ 	.word	0x00016008
        /*02c0*/ 	.short	0x010a
        /*02c2*/ 	.byte	0x25
	.zero		1


	//   ....[29]....
        /*02c4*/ 	.word	0x00005200
        /*02c8*/ 	.word	0x000000ff
        /*02cc*/ 	.word	0x00000000
        /*02d0*/ 	.short	0x0101
        /*02d2*/ 	.byte	0x06
	.zero		1


	//   ....[30]....
        /*02d4*/ 	.word	0x00005360
        /*02d8*/ 	.word	0x000000ff
        /*02dc*/ 	.word	0x00016000
        /*02e0*/ 	.short	0x010a
        /*02e2*/ 	.byte	0x06
	.zero		1


	//   ....[31]....
        /*02e4*/ 	.word	0x00009000
        /*02e8*/ 	.word	0x000000ff
        /*02ec*/ 	.word	0x00016000
        /*02f0*/ 	.short	0x010a
        /*02f2*/ 	.byte	0x07
	.zero		1


	//   ....[32]....
        /*02f4*/ 	.word	0x00009380
        /*02f8*/ 	.word	0x000000ff
        /*02fc*/ 	.word	0x00016000
        /*0300*/ 	.short	0x010a
        /*0302*/ 	.byte	0x07
	.zero		1


	//   ....[33]....
        /*0304*/ 	.word	0x000099e0
        /*0308*/ 	.word	0x000000ff
        /*030c*/ 	.word	0x00000000
        /*0310*/ 	.short	0x0101
        /*0312*/ 	.byte	0x07
	.zero		1


	//   ....[34]....
        /*0314*/ 	.word	0x00009a90
        /*0318*/ 	.word	0x000000ff
        /*031c*/ 	.word	0x00000000
        /*0320*/ 	.short	0x0101
        /*0322*/ 	.byte	0x07
	.zero		1


	//   ....[35]....
        /*0324*/ 	.word	0x0000a0c0
        /*0328*/ 	.word	0x000000ff
        /*032c*/ 	.word	0x00016098
        /*0330*/ 	.short	0x010a
        /*0332*/ 	.byte	0x04
	.zero		1


	//   ....[36]....
        /*0334*/ 	.word	0x0000ab40
        /*0338*/ 	.word	0x00000000
        /*033c*/ 	.word	0x00016090
        /*0340*/ 	.short	0x0101
        /*0342*/ 	.byte	0x25
	.zero		1


	//   ....[37]....
        /*0344*/ 	.word	0x0000ac90
        /*0348*/ 	.word	0x00000003
        /*034c*/ 	.word	0x00016060
        /*0350*/ 	.short	0x010a
        /*0352*/ 	.byte	0x3f
	.zero		1


	//   ....[38]....
        /*0354*/ 	.word	0x0000aef0
        /*0358*/ 	.word	0x00000005
        /*035c*/ 	.word	0x00016028
        /*0360*/ 	.short	0x010a
        /*0362*/ 	.byte	0x3f
	.zero		1


	//   ....[39]....
        /*0364*/ 	.word	0x0000b130
        /*0368*/ 	.word	0x00000004
        /*036c*/ 	.word	0x00016060
        /*0370*/ 	.short	0x010a
        /*0372*/ 	.byte	0x3f
	.zero		1


	//   ....[40]....
        /*0374*/ 	.word	0x0000b3a0
        /*0378*/ 	.word	0x00000003
        /*037c*/ 	.word	0x00016028
        /*0380*/ 	.short	0x010a
        /*0382*/ 	.byte	0x3f
	.zero		1


	//   ....[41]....
        /*0384*/ 	.word	0x0000b6d0
        /*0388*/ 	.word	0x00000006
        /*038c*/ 	.word	0x00016028
        /*0390*/ 	.short	0x010a
        /*0392*/ 	.byte	0x3f
	.zero		1


	//   ....[42]....
        /*0394*/ 	.word	0x0000b940
        /*0398*/ 	.word	0x00000006
        /*039c*/ 	.word	0x00016028
        /*03a0*/ 	.short	0x010a
        /*03a2*/ 	.byte	0x3f
	.zero		1


	//   ....[43]....
        /*03a4*/ 	.word	0x0000bba0
        /*03a8*/ 	.word	0x00000003
        /*03ac*/ 	.word	0x00016050
        /*03b0*/ 	.short	0x010a
        /*03b2*/ 	.byte	0x3f
	.zero		1


	//   ....[44]....
        /*03b4*/ 	.word	0x0000bc00
        /*03b8*/ 	.word	0x00000000
        /*03bc*/ 	.word	0x00016000
        /*03c0*/ 	.short	0x010a
        /*03c2*/ 	.byte	0x3f
	.zero		1


	//   ....[45]....
        /*03c4*/ 	.word	0x0000bc60
        /*03c8*/ 	.word	0x00000003
        /*03cc*/ 	.word	0x00000000
        /*03d0*/ 	.short	0x010a
        /*03d2*/ 	.byte	0x3f
	.zero		1


	//   ....[46]....
        /*03d4*/ 	.word	0x0000bcc0
        /*03d8*/ 	.word	0x00000006
        /*03dc*/ 	.word	0x00016008
        /*03e0*/ 	.short	0x010a
        /*03e2*/ 	.byte	0x3f
	.zero		1


	//   ....[47]....
        /*03e4*/ 	.word	0x0000bd20
        /*03e8*/ 	.word	0x0000000b
        /*03ec*/ 	.word	0x00016000
        /*03f0*/ 	.short	0x010a
        /*03f2*/ 	.byte	0x3f
	.zero		1


	//   ....[48]....
        /*03f4*/ 	.word	0x0000bd80
        /*03f8*/ 	.word	0x00000008
        /*03fc*/ 	.word	0x00016000
        /*0400*/ 	.short	0x010a
        /*0402*/ 	.byte	0x3f
	.zero		1


	//   ....[49]....
        /*0404*/ 	.word	0x0000bde0
        /*0408*/ 	.word	0x00000003
        /*040c*/ 	.word	0x00016098
        /*0410*/ 	.short	0x010a
        /*0412*/ 	.byte	0x3f
	.zero		1


	//   ....[50]....
        /*0414*/ 	.word	0x0000be30
        /*0418*/ 	.word	0x00000003
        /*041c*/ 	.word	0x00016060
        /*0420*/ 	.short	0x010a
        /*0422*/ 	.byte	0x3f
	.zero		1


	//   ....[51]....
        /*0424*/ 	.word	0x0000be80
        /*0428*/ 	.word	0x00000005
        /*042c*/ 	.word	0x00016028
        /*0430*/ 	.short	0x010a
        /*0432*/ 	.byte	0x3f
	.zero		1


	//   ....[52]....
        /*0434*/ 	.word	0x0000bed0
        /*0438*/ 	.word	0x00000004
        /*043c*/ 	.word	0x00016060
        /*0440*/ 	.short	0x010a
        /*0442*/ 	.byte	0x3f
	.zero		1


	//   ....[53]....
        /*0444*/ 	.word	0x0000bf20
        /*0448*/ 	.word	0x00000003
        /*044c*/ 	.word	0x00016028
        /*0450*/ 	.short	0x010a
        /*0452*/ 	.byte	0x3f
	.zero		1


	//   ....[54]....
        /*0454*/ 	.word	0x0000bf70
        /*0458*/ 	.word	0x00000006
        /*045c*/ 	.word	0x00016028
        /*0460*/ 	.short	0x010a
        /*0462*/ 	.byte	0x3f
	.zero		1


	//   ....[55]....
        /*0464*/ 	.word	0x0000bfc0
        /*0468*/ 	.word	0x00000006
        /*046c*/ 	.word	0x00016028
        /*0470*/ 	.short	0x010a
        /*0472*/ 	.byte	0x3f
	.zero		1


	//----- nvinfo : EIATTR_NUM_MBARRIERS
	.align		4
.L_37:
        /*0474*/ 	.byte	0x03, 0x38
        /*0476*/ 	.short	0x0018


	//----- nvinfo : EIATTR_EXIT_INSTR_OFFSETS
	.align		4
        /*0478*/ 	.byte	0x04, 0x1c
        /*047a*/ 	.short	(.L_39 - .L_38)


	//   ....[0]....
.L_38:
        /*047c*/ 	.word	0x00000990


	//   ....[1]....
        /*0480*/ 	.word	0x0000ab50


	//   ....[2]....
        /*0484*/ 	.word	0x0000ab90


	//   ....[3]....
        /*0488*/ 	.word	0x0000b5a0


	//   ....[4]....
        /*048c*/ 	.word	0x0000bb80


	//----- nvinfo : EIATTR_MAX_THREADS
	.align		4
.L_39:
        /*0490*/ 	.byte	0x04, 0x05
        /*0492*/ 	.short	(.L_41 - .L_40)
.L_40:
        /*0494*/ 	.word	0x00000180
        /*0498*/ 	.word	0x00000001
        /*049c*/ 	.word	0x00000001


	//----- nvinfo : EIATTR_CRS_STACK_SIZE
	.align		4
.L_41:
        /*04a0*/ 	.byte	0x04, 0x1e
        /*04a2*/ 	.short	(.L_43 - .L_42)
.L_42:
        /*04a4*/ 	.word	0x00000000


	//----- nvinfo : EIATTR_CBANK_PARAM_SIZE
	.align		4
.L_43:
        /*04a8*/ 	.byte	0x03, 0x19
        /*04aa*/ 	.short	0x0870


	//----- nvinfo : EIATTR_PARAM_CBANK
	.align		4
        /*04ac*/ 	.byte	0x04, 0x0a
        /*04ae*/ 	.short	(.L_45 - .L_44)
	.align		4
.L_44:
        /*04b0*/ 	.word	index@(.nv.constant0._ZN7cutlass13device_kernelINS_4fmha6kernel28FmhaKernelTmaWarpSpecializedINS1_10collective30FmhaMainloopTmaWarpSpecializedINS_10bfloat16_tEffN4cute5tupleIJNS7_1CILi128EEENS9_ILi256EEENS9_ILi32EEEEEENS8_IJiNS9_ILi1EEENS8_IJiiEEEEEESG_SG_NS4_13DefaultFusionEJEEENS4_15FmhaFwdEpilogueIS6_fNS8_IJNS9_ILi64EEESC_SB_EEEEENS2_23IndividualTileSchedulerEJEEEEEvNT_6ParamsE)
        /*04b4*/ 	.short	0x0210
        /*04b6*/ 	.short	0x0870


	//----- nvinfo : EIATTR_SW_WAR
	.align		4
.L_45:
        /*04b8*/ 	.byte	0x04, 0x36
        /*04ba*/ 	.short	(.L_47 - .L_46)
.L_46:
        /*04bc*/ 	.word	0x00000008
.L_47:


//--------------------- .nv.callgraph             --------------------------
	.section	.nv.callgraph,"",@"SHT_CUDA_CALLGRAPH"
	.align	4
	.sectionentsize	8
	.align		4
        /*0000*/ 	.word	0x00000000
	.align		4
        /*0004*/ 	.word	0xffffffff
	.align		4
        /*0008*/ 	.word	index@(_ZN7cutlass13device_kernelINS_4fmha6kernel28FmhaKernelTmaWarpSpecializedINS1_10collective30FmhaMainloopTmaWarpSpecializedINS_10bfloat16_tEffN4cute5tupleIJNS7_1CILi128EEENS9_ILi256EEENS9_ILi32EEEEEENS8_IJiNS9_ILi1EEENS8_IJiiEEEEEESG_SG_NS4_13DefaultFusionEJEEENS4_15FmhaFwdEpilogueIS6_fNS8_IJNS9_ILi64EEESC_SB_EEEEENS2_23IndividualTileSchedulerEJEEEEEvNT_6ParamsE)
	.align		4
        /*000c*/ 	.word	index@(__assertfail)
	.align		4
        /*0010*/ 	.word	0x00000000
	.align		4
        /*0014*/ 	.word	0xfffffffe
	.align		4
        /*0018*/ 	.word	0x00000000
	.align		4
        /*001c*/ 	.word	0xfffffffd
	.align		4
        /*0020*/ 	.word	0x00000000
	.align		4
        /*0024*/ 	.word	0xfffffffc


//--------------------- .nv.constant4             --------------------------
	.section	.nv.constant4,"a",@progbits
	.align	8
	.align		8
.nv.constant4:
        /*0000*/ 	.dword	__assertfail
	.align		8
        /*0008*/ 	.dword	__unnamed_1
	.align		8
        /*0010*/ 	.dword	_ZN39_INTERNAL_c5ee774b_4_k_cu_36272186_27864cuda3std3__45__cpo5beginE
	.align		8
        /*0018*/ 	.dword	_ZN39_INTERNAL_c5ee774b_4_k_cu_36272186_27864cuda3std3__45__cpo3endE
	.align		8
        /*0020*/ 	.dword	_ZN39_INTERNAL_c5ee774b_4_k_cu_36272186_27864cuda3std3__45__cpo6cbeginE
	.align		8
        /*0028*/ 	.dword	_ZN39_INTERNAL_c5ee774b_4_k_cu_36272186_27864cuda3std3__45__cpo4cendE
	.align		8
        /*0030*/ 	.dword	_ZN39_INTERNAL_c5ee774b_4_k_cu_36272186_27864cuda3std3__441_GLOBAL__N__c5ee774b_4_k_cu_36272186_27866ignoreE
	.align		8
        /*0038*/ 	.dword	_ZN39_INTERNAL_c5ee774b_4_k_cu_36272186_27864cuda3std3__419piecewise_constructE
	.align		8
        /*0040*/ 	.dword	_ZN39_INTERNAL_c5ee774b_4_k_cu_36272186_27864cuda3std3__48in_placeE
	.align		8
        /*0048*/ 	.dword	_ZN39_INTERNAL_c5ee774b_4_k_cu_36272186_27864cuda3std6ranges3__45__cpo4swapE
	.align		8
        /*0050*/ 	.dword	_ZN39_INTERNAL_c5ee774b_4_k_cu_36272186_27864cuda3std6ranges3__45__cpo9iter_moveE
	.align		8
        /*0058*/ 	.dword	_ZN39_INTERNAL_c5ee774b_4_k_cu_36272186_27864cute7productE
	.align		8
        /*0060*/ 	.dword	_ZN39_INTERNAL_c5ee774b_4_k_cu_36272186_27864cute1_E
	.align		8
        /*0068*/ 	.dword	$str$24
	.align		8
        /*0070*/ 	.dword	$str$25


//--------------------- .text._ZN7cutlass13device_kernelINS_4fmha6kernel28FmhaKernelTmaWarpSpecializedINS1_10collective30FmhaMainloopTmaWarpSpecializedINS_10bfloat16_tEffN4cute5tupleIJNS7_1CILi128EEENS9_ILi256EEENS9_ILi32EEEEEENS8_IJiNS9_ILi1EEENS8_IJiiEEEEEESG_SG_NS4_13DefaultFusionEJEEENS4_15FmhaFwdEpilogueIS6_fNS8_IJNS9_ILi64EEESC_SB_EEEEENS2_23IndividualTileSchedulerEJEEEEEvNT_6ParamsE --------------------------
	.section	.text._ZN7cutlass13device_kernelINS_4fmha6kernel28FmhaKernelTmaWarpSpecializedINS1_10collective30FmhaMainloopTmaWarpSpecializedINS_10bfloat16_tEffN4cute5tupleIJNS7_1CILi128EEENS9_ILi256EEENS9_ILi32EEEEEENS8_IJiNS9_ILi1EEENS8_IJiiEEEEEESG_SG_NS4_13DefaultFusionEJEEENS4_15FmhaFwdEpilogueIS6_fNS8_IJNS9_ILi64EEESC_SB_EEEEENS2_23IndividualTileSchedulerEJEEEEEvNT_6ParamsE,"ax",@progbits
	.align	128
.text._ZN7cutlass13device_kernelINS_4fmha6kernel28FmhaKernelTmaWarpSpecializedINS1_10collective30FmhaMainloopTmaWarpSpecializedINS_10bfloat16_tEffN4cute5tupleIJNS7_1CILi128EEENS9_ILi256EEENS9_ILi32EEEEEENS8_IJiNS9_ILi1EEENS8_IJiiEEEEEESG_SG_NS4_13DefaultFusionEJEEENS4_15FmhaFwdEpilogueIS6_fNS8_IJNS9_ILi64EEESC_SB_EEEEENS2_23IndividualTileSchedulerEJEEEEEvNT_6ParamsE:
        .type           _ZN7cutlass13device_kernelINS_4fmha6kernel28FmhaKernelTmaWarpSpecializedINS1_10collective30FmhaMainloopTmaWarpSpecializedINS_10bfloat16_tEffN4cute5tupleIJNS7_1CILi128EEENS9_ILi256EEENS9_ILi32EEEEEENS8_IJiNS9_ILi1EEENS8_IJiiEEEEEESG_SG_NS4_13DefaultFusionEJEEENS4_15FmhaFwdEpilogueIS6_fNS8_IJNS9_ILi64EEESC_SB_EEEEENS2_23IndividualTileSchedulerEJEEEEEvNT_6ParamsE,@function
        .size           _ZN7cutlass13device_kernelINS_4fmha6kernel28FmhaKernelTmaWarpSpecializedINS1_10collective30FmhaMainloopTmaWarpSpecializedINS_10bfloat16_tEffN4cute5tupleIJNS7_1CILi128EEENS9_ILi256EEENS9_ILi32EEEEEENS8_IJiNS9_ILi1EEENS8_IJiiEEEEEESG_SG_NS4_13DefaultFusionEJEEENS4_15FmhaFwdEpilogueIS6_fNS8_IJNS9_ILi64EEESC_SB_EEEEENS2_23IndividualTileSchedulerEJEEEEEvNT_6ParamsE,(.L_x_104 - _ZN7cutlass13device_kernelINS_4fmha6kernel28FmhaKernelTmaWarpSpecializedINS1_10collective30FmhaMainloopTmaWarpSpecializedINS_10bfloat16_tEffN4cute5tupleIJNS7_1CILi128EEENS9_ILi256EEENS9_ILi32EEEEEENS8_IJiNS9_ILi1EEENS8_IJiiEEEEEESG_SG_NS4_13DefaultFusionEJEEENS4_15FmhaFwdEpilogueIS6_fNS8_IJNS9_ILi64EEESC_SB_EEEEENS2_23IndividualTileSchedulerEJEEEEEvNT_6ParamsE)
        .other          _ZN7cutlass13device_kernelINS_4fmha6kernel28FmhaKernelTmaWarpSpecializedINS1_10collective30FmhaMainloopTmaWarpSpecializedINS_10bfloat16_tEffN4cute5tupleIJNS7_1CILi128EEENS9_ILi256EEENS9_ILi32EEEEEENS8_IJiNS9_ILi1EEENS8_IJiiEEEEEESG_SG_NS4_13DefaultFusionEJEEENS4_15FmhaFwdEpilogueIS6_fNS8_IJNS9_ILi64EEESC_SB_EEEEENS2_23IndividualTileSchedulerEJEEEEEvNT_6ParamsE,@"STO_CUDA_ENTRY STV_DEFAULT"
_ZN7cutlass13device_kernelINS_4fmha6kernel28FmhaKernelTmaWarpSpecializedINS1_10collective30FmhaMainloopTmaWarpSpecializedINS_10bfloat16_tEffN4cute5tupleIJNS7_1CILi128EEENS9_ILi256EEENS9_ILi32EEEEEENS8_IJiNS9_ILi1EEENS8_IJiiEEEEEESG_SG_NS4_13DefaultFusionEJEEENS4_15FmhaFwdEpilogueIS6_fNS8_IJNS9_ILi64EEESC_SB_EEEEENS2_23IndividualTileSchedulerEJEEEEEvNT_6ParamsE:
[----:B------:R-:W1:Y:S01]  /*0000*/  LDC R1, c[0x0][0x28] ;  /* 0x00000a00ff017b82 */ /* 0x000e620000000800 */
[----:B------:R-:W2:Y:S01]  /*0010*/  S2R R6, SR_TID.X ;  /* 0x0000000000067919 */ /* 0x000ea20000002100 */
[----:B------:R-:W-:Y:S01]  /*0020*/  ELECT P1, URZ, PT ;  /* 0x00000000003f782f */ /* 0x000fe20003820000 */
[----:B------:R-:W-:Y:S01]  /*0030*/  BSSY B0, `(.L_x_0) ;  /* 0x0000017000007945 */ /* 0x000fe20003800000 */
[----:B--2---:R-:W-:-:S05]  /*0040*/  SHF.R.U32.HI R0, RZ, 0x5, R6 ;  /* 0x00000005ff007819 */ /* 0x004fca0000011606 */
[----:B------:R-:W2:Y:S02]  /*0050*/  SHFL.IDX PT, R2, R0, RZ, 0x1f ;  /* 0x00001fff00027589 */ /* 0x000ea400000e0000 */
[----:B--2---:R-:W-:Y:S02]  /*0060*/  R2UR UR4, R2 ;  /* 0x00000000020472ca */ /* 0x004fe400000e0000 */
[----:B------:R-:W-:-:S06]  /*0070*/  SHF.R.U32.HI R2, RZ, 0x7, R6 ;  /* 0x00000007ff027819 */ /* 0x000fcc0000011606 */
[----:B------:R-:W2:Y:S05]  /*0080*/  SHFL.IDX PT, R2, R2, RZ, 0x1f ;  /* 0x00001fff02027589 */ /* 0x000eaa00000e0000 */
[----:B------:R-:W-:Y:S02]  /*0090*/  USHF.R.S32.HI UR5, URZ, 0x1f, UR4 ;  /* 0x0000001f3f057899 */ /* 0x000fe40008011404 */
[----:B------:R-:W-:Y:S02]  /*00a0*/  ISETP.NE.OR P0, PT, RZ, UR4, !P1 ;  /* 0x00000004ff007c0c */ /* 0x000fe4000cf05670 */
[----:B------:R-:W-:-:S04]  /*00b0*/  ULEA.HI UR5, UR5, UR4, URZ, 0x2 ;  /* 0x0000000405057291 */ /* 0x000fc8000f8f103f */
[----:B------:R-:W-:-:S04]  /*00c0*/  ULOP3.LUT UR5, UR5, 0xfffffffc, URZ, 0xc0, !UPT ;  /* 0xfffffffc05057892 */ /* 0x000fc8000f8ec03f */
[----:B------:R-:W-:-:S03]  /*00d0*/  UIADD3 UR7, UR4, -UR5, URZ ;  /* 0x8000000504077290 */ /* 0x000fc6000fffe03f */
[----:B-1----:R-:W-:Y:S09]  /*00e0*/  @P0 BRA `(.L_x_1) ;  /* 0x00000000002c0947 */ /* 0x002ff20003800000 */
[----:B------:R-:W-:Y:S02]  /*00f0*/  ULDC.64 UR4, c[0x0][0x198] ;  /* 0x0000660000047ab9 */ /* 0x000fe40000000a00 */
[----:B------:R-:W-:Y:S02]  /*0100*/  UIADD3 UR8, UP0, UR4, 0xf0, URZ ;  /* 0x000000f004087890 */ /* 0x000fe4000ff1e03f */
[----:B------:R-:W-:Y:S02]  /*0110*/  UIADD3 UR10, UP1, UR4, 0x1f0, URZ ;  /* 0x000001f0040a7890 */ /* 0x000fe4000ff3e03f */
[----:B------:R-:W-:Y:S02]  /*0120*/  UIADD3 UR4, UP2, UR4, 0x2f0, URZ ;  /* 0x000002f004047890 */ /* 0x000fe4000ff5e03f */
[----:B------:R-:W-:Y:S02]  /*0130*/  UIADD3.X UR9, URZ, UR5, URZ, UP0, !UPT ;  /* 0x000000053f097290 */ /* 0x000fe400087fe43f */
[----:B------:R-:W-:-:S02]  /*0140*/  UIADD3.X UR11, URZ, UR5, URZ, UP1, !UPT ;  /* 0x000000053f0b7290 */ /* 0x000fc40008ffe43f */
[----:B------:R-:W-:-:S05]  /*0150*/  UIADD3.X UR5, URZ, UR5, URZ, UP2, !UPT ;  /* 0x000000053f057290 */ /* 0x000fca00097fe43f */
[----:B------:R1:W-:Y:S02]  /*0160*/  UTMACCTL.PF [UR8] ;  /* 0x00000000080079b9 */ /* 0x0003e40008040000 */
[----:B------:R1:W-:Y:S02]  /*0170*/  UTMACCTL.PF [UR10] ;  /* 0x000000000a0079b9 */ /* 0x0003e40008040000 */
[----:B------:R1:W-:Y:S02]  /*0180*/  UTMACCTL.PF [UR4] ;  /* 0x00000000040079b9 */ /* 0x0003e40008040000 */
[----:B-1----:R-:W-:Y:S01]  /*0190*/  NOP ;  /* 0x0000000000007918 */ /* 0x002fe20000000000 */
.L_x_1:
[----:B------:R-:W-:Y:S05]  /*01a0*/  BSYNC B0 ;  /* 0x0000000000007941 */ /* 0x000fea0003800000 */
.L_x_0:
[----:B------:R-:W1:Y:S01]  /*01b0*/  SHFL.IDX PT, R3, R0, RZ, 0x1f ;  /* 0x00001fff00037589 */ /* 0x000e6200000e0000 */
[----:B--2---:R-:W-:Y:S01]  /*01c0*/  R2UR UR36, R2 ;  /* 0x00000000022472ca */ /* 0x004fe200000e0000 */
[----:B------:R-:W-:-:S12]  /*01d0*/  UISETP.NE.AND UP0, UPT, UR7, 0x1, UPT ;  /* 0x000000010700788c */ /* 0x000fd8000bf05270 */
[----:B------:R-:W-:Y:S02]  /*01e0*/  UIADD3 UR10, UR36, -0x1, URZ ;  /* 0xffffffff240a7890 */ /* 0x000fe4000fffe03f */
[----:B------:R-:W-:Y:S02]  /*01f0*/  UISETP.EQ.AND UP2, UPT, UR36, URZ, !UP0 ;  /* 0x0000003f2400728c */ /* 0x000fe4000c742270 */
[----:B------:R-:W-:Y:S02]  /*0200*/  UISETP.GE.U32.AND UP1, UPT, UR10, 0x4, UPT ;  /* 0x000000040a00788c */ /* 0x000fe4000bf26070 */
[----:B------:R-:W-:Y:S01]  /*0210*/  USEL UR6, URZ, 0x1, !UP2 ;  /* 0x000000013f067887 */ /* 0x000fe2000d000000 */
[----:B-1----:R-:W-:-:S03]  /*0220*/  ISETP.NE.AND P0, PT, R3, RZ, PT ;  /* 0x000000ff0300720c */ /* 0x002fc60003f05270 */
[----:B------:R-:W-:-:S10]  /*0230*/  USEL UR6, UR6, 0x2, UP1 ;  /* 0x0000000206067887 */ /* 0x000fd40008800000 */
[----:B------:R-:W-:Y:S05]  /*0240*/  @P0 BRA `(.L_x_2) ;  /* 0x0000000000480947 */ /* 0x000fea0003800000 */
[----:B------:R-:W1:Y:S01]  /*0250*/  S2UR UR11, SR_CgaCtaId ;  /* 0x00000000000b79c3 */ /* 0x000e620000008800 */
[----:B------:R-:W-:Y:S01]  /*0260*/  UMOV UR4, 0x400 ;  /* 0x0000040000047882 */ /* 0x000fe20000000000 */
[----:B------:R-:W-:Y:S01]  /*0270*/  UMOV UR5, 0x1 ;  /* 0x0000000100057882 */ /* 0x000fe20000000000 */
[----:B------:R-:W-:Y:S01]  /*0280*/  UMOV UR8, 0x80 ;  /* 0x0000008000087882 */ /* 0x000fe20000000000 */
[----:B------:R-:W-:Y:S01]  /*0290*/  ELECT P0, URZ, PT ;  /* 0x00000000003f782f */ /* 0x000fe20003800000 */
[----:B------:R-:W-:-:S04]  /*02a0*/  UIADD3 UR8, -UR8, 0x100000, URZ ;  /* 0x0010000008087890 */ /* 0x000fc8000fffe13f */
[----:B------:R-:W-:Y:S02]  /*02b0*/  USHF.L.U32 UR9, UR8, 0xb, URZ ;  /* 0x0000000b08097899 */ /* 0x000fe4000800063f */
[----:B------:R-:W-:Y:S02]  /*02c0*/  USHF.L.U32 UR8, UR8, 0x1, URZ ;  /* 0x0000000108087899 */ /* 0x000fe4000800063f */
[----:B-1----:R-:W-:Y:S02]  /*02d0*/  ULEA UR11, UR11, UR4, 0x18 ;  /* 0x000000040b0b7291 */ /* 0x002fe4000f8ec03f */
[----:B------:R-:W-:-:S04]  /*02e0*/  UIADD3 UR4, -UR5, 0x100000, URZ ;  /* 0x0010000005047890 */ /* 0x000fc8000fffe13f */
[----:B------:R-:W-:Y:S02]  /*02f0*/  USHF.L.U32 UR5, UR4, 0xb, URZ ;  /* 0x0000000b04057899 */ /* 0x000fe4000800063f */
[----:B------:R-:W-:Y:S01]  /*0300*/  USHF.L.U32 UR4, UR4, 0x1, URZ ;  /* 0x0000000104047899 */ /* 0x000fe2000800063f */
[----:B------:R-:W1:Y:S11]  /*0310*/  FENCE.VIEW.ASYNC.S ;  /* 0x00000000000073c6 */ /* 0x000e760000000000 */
[----:B-1----:R1:W2:Y:S01]  /*0320*/  SYNCS.EXCH.64 URZ, [UR11+0x16050], UR4 ;  /* 0x016050040b3f75b2 */ /* 0x0022a20008000100 */
[----:B------:R1:W3:Y:S01]  /*0330*/  SYNCS.EXCH.64 URZ, [UR11+0x16060], UR8 ;  /* 0x016060080b3f75b2 */ /* 0x0002e20008000100 */
[----:B------:R1:W4:Y:S01]  /*0340*/  SYNCS.EXCH.64 URZ, [UR11+0x16058], UR4 ;  /* 0x016058040b3f75b2 */ /* 0x0003220008000100 */
[----:B------:R1:W1:Y:S01]  /*0350*/  SYNCS.EXCH.64 URZ, [UR11+0x16068], UR8 ;  /* 0x016068080b3f75b2 */ /* 0x0002620008000100 */
[----:B------:R-:W-:Y:S01]  /*0360*/  NOP ;  /* 0x0000000000007918 */ /* 0x000fe20000000000 */
.L_x_2:
[----:B------:R-:W5:Y:S01]  /*0370*/  SHFL.IDX PT, R2, R0, RZ, 0x1f ;  /* 0x00001fff00027589 */ /* 0x000f6200000e0000 */
[----:B------:R-:W-:Y:S01]  /*0380*/  NOP ;  /* 0x0000000000007918 */ /* 0x000fe20000000000 */
[----:B-----5:R-:W-:-:S13]  /*0390*/  ISETP.NE.AND P0, PT, R2, RZ, PT ;  /* 0x000000ff0200720c */ /* 0x020fda0003f05270 */
[----:B------:R-:W-:Y:S05]  /*03a0*/  @P0 BRA `(.L_x_3) ;  /* 0x0000000000600947 */ /* 0x000fea0003800000 */
[----:B-1----:R-:W1:Y:S01]  /*03b0*/  S2UR UR5, SR_CgaCtaId ;  /* 0x00000000000579c3 */ /* 0x002e620000008800 */
[----:B------:R-:W-:Y:S01]  /*03c0*/  UMOV UR4, 0x400 ;  /* 0x0000040000047882 */ /* 0x000fe20000000000 */
[----:B------:R-:W-:Y:S01]  /*03d0*/  UMOV UR8, 0x1 ;  /* 0x0000000100087882 */ /* 0x000fe20000000000 */
[----:B------:R-:W-:Y:S01]  /*03e0*/  UMOV UR12, 0x100 ;  /* 0x00000100000c7882 */ /* 0x000fe20000000000 */
[----:B------:R-:W-:-:S04]  /*03f0*/  UIADD3 UR8, -UR8, 0x100000, URZ ;  /* 0x0010000008087890 */ /* 0x000fc8000fffe13f */
[----:B------:R-:W-:Y:S02]  /*0400*/  USHF.L.U32 UR9, UR8, 0xb, URZ ;  /* 0x0000000b08097899 */ /* 0x000fe4000800063f */
[----:B------:R-:W-:Y:S01]  /*0410*/  USHF.L.U32 UR8, UR8, 0x1, URZ ;  /* 0x0000000108087899 */ /* 0x000fe2000800063f */
[----:B------:R-:W-:Y:S01]  /*0420*/  ELECT P0, URZ, PT ;  /* 0x00000000003f782f */ /* 0x000fe20003800000 */
[----:B-1----:R-:W-:Y:S02]  /*0430*/  ULEA UR11, UR5, UR4, 0x18 ;  /* 0x00000004050b7291 */ /* 0x002fe4000f8ec03f */
[----:B------:R-:W-:-:S04]  /*0440*/  UIADD3 UR4, -UR12, 0x100000, URZ ;  /* 0x001000000c047890 */ /* 0x000fc8000fffe13f */
[----:B------:R-:W-:Y:S02]  /*0450*/  USHF.L.U32 UR5, UR4, 0xb, URZ ;  /* 0x0000000b04057899 */ /* 0x000fe4000800063f */
[----:B------:R-:W-:Y:S01]  /*0460*/  USHF.L.U32 UR4, UR4, 0x1, URZ ;  /* 0x0000000104047899 */ /* 0x000fe2000800063f */
[----:B------:R-:W1:Y:S03]  /*0470*/  FENCE.VIEW.ASYNC.S ;  /* 0x00000000000073c6 */ /* 0x000e660000000000 */
[----:B-1----:R1:W1:Y:S08]  /*0480*/  SYNCS.EXCH.64 URZ, [UR11+0x16000], UR8 ;  /* 0x016000080b3f75b2 */ /* 0x0022700008000100 */
[----:B------:R1:W1:Y:S01]  /*0490*/  SYNCS.EXCH.64 URZ, [UR11+0x16028], UR4 ;  /* 0x016028040b3f75b2 */ /* 0x0002620008000100 */
        /* <DEDUP_REMOVED lines=8> */
[----:B------:R-:W-:Y:S01]  /*0520*/  NOP ;  /* 0x0000000000007918 */ /* 0x000fe20000000000 */
.L_x_3:
        /* <DEDUP_REMOVED lines=21> */
[----:B------:R-:W-:Y:S01]  /*0680*/  NOP ;  /* 0x0000000000007918 */ /* 0x000fe20000000000 */
.L_x_4:
[----:B------:R-:W5:Y:S01]  /*0690*/  SHFL.IDX PT, R2, R0, RZ, 0x1f ;  /* 0x00001fff00027589 */ /* 0x000f6200000e0000 */
[----:B------:R-:W-:Y:S01]  /*06a0*/  ELECT P0, URZ, PT ;  /* 0x00000000003f782f */ /* 0x000fe20003800000 */
[----:B------:R-:W-:Y:S01]  /*06b0*/  NOP ;  /* 0x0000000000007918 */ /* 0x000fe20000000000 */
[----:B-1----:R-:W-:Y:S02]  /*06c0*/  UMOV UR4, 0x80 ;  /* 0x0000008000047882 */ /* 0x002fe40000000000 */
[C---:B-----5:R-:W-:Y:S02]  /*06d0*/  ISETP.NE.OR P0, PT, R2.reuse, RZ, !P0 ;  /* 0x000000ff0200720c */ /* 0x060fe40004705670 */
[----:B------:R-:W-:-:S11]  /*06e0*/  ISETP.NE.AND P2, PT, R2, RZ, PT ;  /* 0x000000ff0200720c */ /* 0x000fd60003f45270 */
[----:B------:R-:W-:Y:S01]  /*06f0*/  VOTEU.ALL UP2, P0 ;  /* 0x00000000003f7886 */ /* 0x000fe20000040000 */
[----:B------:R-:W-:Y:S01]  /*0700*/  VOTEU.ALL UP3, P0 ;  /* 0x00000000003f7886 */ /* 0x000fe20000060000 */
[----:B------:R-:W-:Y:S01]  /*0710*/  VOTEU.ALL UP4, P0 ;  /* 0x00000000003f7886 */ /* 0x000fe20000080000 */
[----:B------:R-:W-:Y:S02]  /*0720*/  VOTEU.ALL UP5, P0 ;  /* 0x00000000003f7886 */ /* 0x000fe400000a0000 */
[----:B------:R-:W1:Y:S01]  /*0730*/  @!UP2 S2UR UR9, SR_CgaCtaId ;  /* 0x000000000009a9c3 */ /* 0x000e620000008800 */
[----:B------:R-:W-:Y:S01]  /*0740*/  @!UP2 UMOV UR8, 0x400 ;  /* 0x000004000008a882 */ /* 0x000fe20000000000 */
[----:B------:R-:W-:-:S04]  /*0750*/  @!UP2 UIADD3 UR4, -UR4, 0x100000, URZ ;  /* 0x001000000404a890 */ /* 0x000fc8000fffe13f */
[----:B------:R-:W-:Y:S02]  /*0760*/  @!UP2 USHF.L.U32 UR5, UR4, 0xb, URZ ;  /* 0x0000000b0405a899 */ /* 0x000fe4000800063f */
[----:B------:R-:W-:Y:S02]  /*0770*/  @!UP2 USHF.L.U32 UR4, UR4, 0x1, URZ ;  /* 0x000000010404a899 */ /* 0x000fe4000800063f */
[----:B-1----:R-:W-:Y:S01]  /*0780*/  @!UP2 ULEA UR8, UR9, UR8, 0x18 ;  /* 0x000000080908a291 */ /* 0x002fe2000f8ec03f */
[----:B------:R-:W-:Y:S01]  /*0790*/  VOTEU.ALL UP2, P0 ;  /* 0x00000000003f7886 */ /* 0x000fe20000040000 */
[----:B------:R-:W1:Y:S10]  /*07a0*/  FENCE.VIEW.ASYNC.S ;  /* 0x00000000000073c6 */ /* 0x000e740000000000 */
[----:B-1----:R1:W1:Y:S01]  /*07b0*/  @!UP2 SYNCS.EXCH.64 URZ, [UR8+0x16090], UR4 ;  /* 0x01609004083fa5b2 */ /* 0x0022620008000100 */
[----:B------:R1:W1:Y:S01]  /*07c0*/  @!UP3 SYNCS.EXCH.64 URZ, [UR8+0x16098], UR4 ;  /* 0x01609804083fb5b2 */ /* 0x0002620008000100 */
[----:B------:R1:W1:Y:S01]  /*07d0*/  @!UP4 SYNCS.EXCH.64 URZ, [UR8+0x160a0], UR4 ;  /* 0x0160a004083fc5b2 */ /* 0x0002620008000100 */
[----:B------:R1:W1:Y:S01]  /*07e0*/  @!UP5 SYNCS.EXCH.64 URZ, [UR8+0x160a8], UR4 ;  /* 0x0160a804083fd5b2 */ /* 0x0002620008000100 */
[----:B------:R-:W-:Y:S01]  /*07f0*/  NOP ;  /* 0x0000000000007918 */ /* 0x000fe20000000000 */
[----:B------:R-:W-:Y:S05]  /*0800*/  @P2 BRA `(.L_x_5) ;  /* 0x0000000000402947 */ /* 0x000fea0003800000 */
[----:B-1----:R-:W1:Y:S01]  /*0810*/  S2UR UR5, SR_CgaCtaId ;  /* 0x00000000000579c3 */ /* 0x002e620000008800 */
[----:B------:R-:W-:Y:S01]  /*0820*/  UMOV UR4, 0x400 ;  /* 0x0000040000047882 */ /* 0x000fe20000000000 */
[----:B------:R-:W-:Y:S01]  /*0830*/  UMOV UR8, 0x20 ;  /* 0x0000002000087882 */ /* 0x000fe20000000000 */
[----:B------:R-:W-:Y:S01]  /*0840*/  UMOV UR9, 0x80 ;  /* 0x0000008000097882 */ /* 0x000fe20000000000 */
[----:B------:R-:W-:Y:S01]  /*0850*/  ELECT P0, URZ, PT ;  /* 0x00000000003f782f */ /* 0x000fe20003800000 */
[----:B-1----:R-:W-:Y:S02]  /*0860*/  ULEA UR11, UR5, UR4, 0x18 ;  /* 0x00000004050b7291 */ /* 0x002fe4000f8ec03f */
[----:B------:R-:W-:-:S04]  /*0870*/  UIADD3 UR4, -UR8, 0x100000, URZ ;  /* 0x0010000008047890 */ /* 0x000fc8000fffe13f */
[----:B------:R-:W-:Y:S02]  /*0880*/  USHF.L.U32 UR5, UR4, 0xb, URZ ;  /* 0x0000000b04057899 */ /* 0x000fe4000800063f */
[----:B------:R-:W-:Y:S02]  /*0890*/  USHF.L.U32 UR4, UR4, 0x1, URZ ;  /* 0x0000000104047899 */ /* 0x000fe4000800063f */
[----:B------:R-:W-:-:S04]  /*08a0*/  UIADD3 UR8, -UR9, 0x100000, URZ ;  /* 0x0010000009087890 */ /* 0x000fc8000fffe13f */
[----:B------:R-:W-:Y:S02]  /*08b0*/  USHF.L.U32 UR9, UR8, 0xb, URZ ;  /* 0x0000000b08097899 */ /* 0x000fe4000800063f */
[----:B------:R-:W-:Y:S01]  /*08c0*/  USHF.L.U32 UR8, UR8, 0x1, URZ ;  /* 0x0000000108087899 */ /* 0x000fe2000800063f */
[----:B------:R-:W1:Y:S03]  /*08d0*/  FENCE.VIEW.ASYNC.S ;  /* 0x00000000000073c6 */ /* 0x000e660000000000 */
[----:B-1----:R1:W1:Y:S08]  /*08e0*/  SYNCS.EXCH.64 URZ, [UR11+0x160c0], UR4 ;  /* 0x0160c0040b3f75b2 */ /* 0x0022700008000100 */
[----:B------:R1:W1:Y:S01]  /*08f0*/  SYNCS.EXCH.64 URZ, [UR11+0x160c8], UR8 ;  /* 0x0160c8080b3f75b2 */ /* 0x0002620008000100 */
[----:B------:R-:W-:Y:S01]  /*0900*/  NOP ;  /* 0x0000000000007918 */ /* 0x000fe20000000000 */
.L_x_5:
[----:B------:R-:W-:Y:S01]  /*0910*/  ISETP.NE.AND P0, PT, RZ, UR36, PT ;  /* 0x00000024ff007c0c */ /* 0x000fe2000bf05270 */
[----:B------:R-:W-:Y:S01]  /*0920*/  NOP ;  /* 0x0000000000007918 */ /* 0x000fe20000000000 */
[----:B------:R-:W-:Y:S01]  /*0930*/  MOV R0, UR7 ;  /* 0x0000000700007c02 */ /* 0x000fe20008000f00 */
[----:B-1234-:R-:W-:Y:S03]  /*0940*/  BAR.SYNC.DEFER_BLOCKING 0x0 ;  /* 0x0000000000007b1d */ /* 0x01efe60000010000 */
[----:B------:R-:W-:-:S07]  /*0950*/  ISETP.EQ.AND P2, PT, R0, 0x1, P1 ;  /* 0x000000010000780c */ /* 0x000fce0000f42270 */
[----:B------:R-:W-:Y:S06]  /*0960*/  @!P0 BRA `(.L_x_6) ;  /* 0x000000a0007c8947 */ /* 0x000fec0003800000 */
[----:B------:R-:W-:-:S06]  /*0970*/  UISETP.GT.U32.AND UP2, UPT, UR10, 0x3, UPT ;  /* 0x000000030a00788c */ /* 0x000fcc000bf44070 */
[----:B------:R-:W-:-:S13]  /*0980*/  PLOP3.LUT P0, PT, PT, PT, UP2, 0x80, 0x0 ;  /* 0x000000000000781c */ /* 0x000fda0003f0f028 */
[----:B------:R-:W-:Y:S05]  /*0990*/  @P0 EXIT ;  /* 0x000000000000094d */ /* 0x000fea0003800000 */
.L_x_7:
[----:B------:R-:W-:-:S08]  /*09a0*/  NOP ;  /* 0x0000000000007918 */ /* 0x000fd00000000000 */
[----:B------:R-:W1:Y:S02]  /*09b0*/  USETMAXREG.TRY_ALLOC.CTAPOOL UP2, 0xf0 ;  /* 0x000000f0000079c8 */ /* 0x000e640008040600 */
[----:B-1----:R-:W-:-:S13]  /*09c0*/  PLOP3.LUT P0, PT, PT, PT, UP2, 0x80, 0x0 ;  /* 0x000000000000781c */ /* 0x002fda0003f0f028 */
[----:B------:R-:W-:Y:S05]  /*09d0*/  @!P0 BRA `(.L_x_7) ;  /* 0xfffffffc00f08947 */ /* 0x000fea000383ffff */
[----:B------:R-:W-:Y:S01]  /*09e0*/  UISETP.NE.AND UP2, UPT, UR36, 0x1, UPT ;  /* 0x000000012400788c */ /* 0x000fe2000bf45270 */
[----:B------:R-:W1:Y:S01]  /*09f0*/  S2UR UR42, SR_CTAID.X ;  /* 0x00000000002a79c3 */ /* 0x000e620000002500 */
[----:B------:R-:W-:Y:S01]  /*0a00*/  UMOV UR4, URZ ;  /* 0x0000003f00047c82 */ /* 0x000fe20008000000 */
[----:B------:R-:W-:-:S03]  /*0a10*/  UMOV UR5, URZ ;  /* 0x0000003f00057c82 */ /* 0x000fc60008000000 */
[----:B------:R-:W-:-:S13]  /*0a20*/  PLOP3.LUT P0, PT, PT, PT, UP2, 0x80, 0x0 ;  /* 0x000000000000781c */ /* 0x000fda0003f0f028 */
[----:B------:R-:W-:Y:S05]  /*0a30*/  @!P0 BRA `(.L_x_8) ;  /* 0x00000000003c8947 */ /* 0x000fea0003800000 */
[----:B------:R-:W-:Y:S01]  /*0a40*/  UISETP.NE.AND UP2, UPT, UR36, 0x2, UPT ;  /* 0x000000022400788c */ /* 0x000fe2000bf45270 */
[----:B------:R-:W-:-:S05]  /*0a50*/  UMOV UR5, 0x1 ;  /* 0x0000000100057882 */ /* 0x000fca0000000000 */
[----:B------:R-:W-:-:S13]  /*0a60*/  PLOP3.LUT P1, PT, PT, PT, UP2, 0x80, 0x0 ;  /* 0x000000000000781c */ /* 0x000fda0003f2f028 */
[----:B------:R-:W-:Y:S05]  /*0a70*/  @!P1 BRA `(.L_x_8) ;  /* 0x00000000002c9947 */ /* 0x000fea0003800000 */
[----:B------:R-:W-:-:S06]  /*0a80*/  UISETP.NE.AND UP2, UPT, UR36, 0x3, UPT ;  /* 0x000000032400788c */ /* 0x000fcc000bf45270 */
[----:B------:R-:W-:-:S13]  /*0a90*/  PLOP3.LUT P1, PT, PT, PT, UP2, 0x80, 0x0 ;  /* 0x000000000000781c */ /* 0x000fda0003f2f028 */
[----:B------:R-:W-:Y:S05]  /*0aa0*/  @!P1 BRA `(.L_x_9) ;  /* 0x0000000000189947 */ /* 0x000fea0003800000 */
[----:B------:R-:W-:-:S11]  /*0ab0*/  UISETP.NE.AND UP2, UPT, UR36, 0x4, UPT ;  /* 0x000000042400788c */ /* 0x000fd6000bf45270 */
[----:B------:R-:W-:Y:S01]  /*0ac0*/  @!UP2 UMOV UR4, 0x1 ;  /* 0x000000010004a882 */ /* 0x000fe20000000000 */
[----:B------:R-:W-:Y:S01]  /*0ad0*/  @!UP2 UMOV UR5, 0x1 ;  /* 0x000000010005a882 */ /* 0x000fe20000000000 */
[----:B------:R-:W-:Y:S01]  /*0ae0*/  @UP2 UMOV UR4, URZ ;  /* 0x0000003f00042c82 */ /* 0x000fe20008000000 */
[----:B------:R-:W-:Y:S01]  /*0af0*/  @UP2 UMOV UR5, URZ ;  /* 0x0000003f00052c82 */ /* 0x000fe20008000000 */
[----:B------:R-:W-:Y:S05]  /*0b00*/  BRA `(.L_x_8) ;  /* 0x0000000000087947 */ /* 0x000fea0003800000 */
.L_x_9:
[----:B------:R-:W-:Y:S01]  /*0b10*/  UMOV UR4, 0x1 ;  /* 0x0000000100047882 */ /* 0x000fe20000000000 */
[----:B------:R-:W-:-:S05]  /*0b20*/  UMOV UR5, URZ ;  /* 0x0000003f00057c82 */ /* 0x000fca0008000000 */
.L_x_8:
[----:B------:R-:W-:Y:S05]  /*0b30*/  @!P0 BRA `(.L_x_10) ;  /* 0x00000000003c8947 */ /* 0x000fea0003800000 */
[----:B------:R-:W-:-:S06]  /*0b40*/  UISETP.NE.AND UP2, UPT, UR36, 0x2, UPT ;  /* 0x000000022400788c */ /* 0x000fcc000bf45270 */
[----:B------:R-:W-:-:S13]  /*0b50*/  PLOP3.LUT P0, PT, PT, PT, UP2, 0x80, 0x0 ;  /* 0x000000000000781c */ /* 0x000fda0003f0f028 */
[----:B------:R-:W-:Y:S05]  /*0b60*/  @!P0 BRA `(.L_x_11) ;  /* 0x0000000000288947 */ /* 0x000fea0003800000 */
[----:B------:R-:W-:-:S06]  /*0b70*/  UISETP.NE.AND UP2, UPT, UR36, 0x3, UPT ;  /* 0x000000032400788c */ /* 0x000fcc000bf45270 */
[----:B------:R-:W-:-:S13]  /*0b80*/  PLOP3.LUT P0, PT, PT, PT, UP2, 0x80, 0x0 ;  /* 0x000000000000781c */ /* 0x000fda0003f0f028 */
[----:B------:R-:W-:Y:S05]  /*0b90*/  @!P0 BRA `(.L_x_12) ;  /* 0x0000000000148947 */ /* 0x000fea0003800000 */
[----:B------:R-:W-:-:S06]  /*0ba0*/  UISETP.NE.AND UP2, UPT, UR36, 0x4, UPT ;  /* 0x000000042400788c */ /* 0x000fcc000bf45270 */
[----:B------:R-:W-:-:S13]  /*0bb0*/  PLOP3.LUT P0, PT, PT, PT, UP2, 0x80, 0x0 ;  /* 0x000000000000781c */ /* 0x000fda0003f0f028 */
[----:B------:R-:W-:Y:S05]  /*0bc0*/  @P0 BRA `(.L_x_13) ;  /* 0x00000000001c0947 */ /* 0x000fea0003800000 */
[----:B-1----:R-:W-:Y:S01]  /*0bd0*/  ULEA UR42, UR42, 0x3, 0x1 ;  /* 0x000000032a2a7891 */ /* 0x002fe2000f8e083f */
[----:B------:R-:W-:Y:S11]  /*0be0*/  BRA `(.L_x_13) ;  /* 0x0000000000147947 */ /* 0x000ff60003800000 */
.L_x_12:
[----:B-1----:R-:W-:Y:S01]  /*0bf0*/  ULEA UR42, UR42, 0x2, 0x1 ;  /* 0x000000022a2a7891 */ /* 0x002fe2000f8e083f */
[----:B------:R-:W-:Y:S11]  /*0c00*/  BRA `(.L_x_13) ;  /* 0x00000000000c7947 */ /* 0x000ff60003800000 */
.L_x_11:
[----:B-1----:R-:W-:Y:S01]  /*0c10*/  ULEA UR42, UR42, 0x1, 0x1 ;  /* 0x000000012a2a7891 */ /* 0x002fe2000f8e083f */
[----:B------:R-:W-:Y:S11]  /*0c20*/  BRA `(.L_x_13) ;  /* 0x0000000000047947 */ /* 0x000ff60003800000 */
.L_x_10:
[----:B-1----:R-:W-:-:S12]  /*0c30*/  USHF.L.U32 UR42, UR42, 0x1, URZ ;  /* 0x000000012a2a7899 */ /* 0x002fd8000800063f */
.L_x_13:
[----:B------:R-:W-:-:S04]  /*0c40*/  ULOP3.LUT UR6, UR6, 0x1, URZ, 0xfc, !UPT ;  /* 0x0000000106067892 */ /* 0x000fc8000f8efc3f */
[----:B------:R-:W-:-:S06]  /*0c50*/  UISETP.NE.AND UP2, UPT, UR6, 0x3, UPT ;  /* 0x000000030600788c */ /* 0x000fcc000bf45270 */
[----:B------:R-:W-:-:S13]  /*0c60*/  PLOP3.LUT P0, PT, PT, PT, UP2, 0x80, 0x0 ;  /* 0x000000000000781c */ /* 0x000fda0003f0f028 */
[----:B------:R-:W-:Y:S05]  /*0c70*/  @!P0 BRA `(.L_x_14) ;  /* 0x0000000000048947 */ /* 0x000fea0003800000 */
[----:B-1----:R-:W-:Y:S01]  /*0c80*/  BPT.TRAP 0x1 ;  /* 0x000000040000795c */ /* 0x002fe20000300000 */
.L_x_14:
[----:B------:R-:W2:Y:S01]  /*0c90*/  S2UR UR6, SR_CgaCtaId ;  /* 0x00000000000679c3 */ /* 0x000ea20000008800 */
[----:B------:R-:W-:Y:S01]  /*0ca0*/  UMOV UR37, 0x400 ;  /* 0x0000040000257882 */ /* 0x000fe20000000000 */
[----:B------:R-:W-:-:S04]  /*0cb0*/  MOV R0, UR4 ;  /* 0x0000000400007c02 */ /* 0x000fc80008000f00 */
[----:B------:R-:W-:Y:S01]  /*0cc0*/  SHF.L.U32 R0, R0, 0x1f, RZ ;  /* 0x0000001f00007819 */ /* 0x000fe200000006ff */
[----:B--2---:R-:W-:-:S04]  /*0cd0*/  ULEA UR37, UR6, UR37, 0x18 ;  /* 0x0000002506257291 */ /* 0x004fc8000f8ec03f */
[----:B------:R-:W-:-:S09]  /*0ce0*/  ULEA UR6, UR5, UR37, 0x3 ;  /* 0x0000002505067291 */ /* 0x000fd2000f8e183f */
[----:B------:R-:W2:Y:S02]  /*0cf0*/  SYNCS.PHASECHK.TRANS64.TRYWAIT P1, [UR6+0x16050], R0 ;  /* 0x01605000ff0075a7 */ /* 0x000ea40008020146 */
[----:B--2---:R-:W-:Y:S05]  /*0d00*/  @!P1 BRA `(.L_x_15) ;  /* 0x000000ac00a09947 */ /* 0x004fea0003800000 */
.L_x_87:
[----:B------:R-:W-:Y:S05]  /*0d10*/  @!P0 BRA `(.L_x_16) ;  /* 0x0000000000048947 */ /* 0x000fea0003800000 */
[----:B-1----:R-:W-:Y:S01]  /*0d20*/  BPT.TRAP 0x1 ;  /* 0x000000040000795c */ /* 0x002fe20000300000 */
.L_x_16:
[----:B------:R-:W-:Y:S01]  /*0d30*/  SHF.L.U32 R5, RZ, 0x1f, RZ ;  /* 0x0000001fff057819 */ /* 0x000fe200000006ff */
[----:B------:R-:W-:Y:S01]  /*0d40*/  UIADD3 UR15, UR37, 0x16090, URZ ;  /* 0x00016090250f7890 */ /* 0x000fe2000fffe03f */
[----:B------:R-:W-:Y:S02]  /*0d50*/  ISETP.NE.AND P2, PT, RZ, UR10, PT ;  /* 0x0000000aff007c0c */ /* 0x000fe4000bf45270 */
[----:B------:R-:W3:Y:S02]  /*0d60*/  SYNCS.PHASECHK.TRANS64.TRYWAIT P1, [UR37+0x16000], R5 ;  /* 0x01600005ff0075a7 */ /* 0x000ee40008020165 */
[----:B---3--:R-:W-:Y:S09]  /*0d70*/  @!P1 BRA `(.L_x_17) ;  /* 0x000000ac009c9947 */ /* 0x008ff20003800000 */
.L_x_88:
[----:B------:R-:W-:Y:S01]  /*0d80*/  ULEA UR10, UR10, UR15, 0x3 ;  /* 0x0000000f0a0a7291 */ /* 0x000fe2000f8e183f */
[----:B--2---:R-:W-:Y:S01]  /*0d90*/  SEL R0, RZ, 0x1, P2 ;  /* 0x00000001ff007807 */ /* 0x004fe20001000000 */
[----:B------:R-:W-:-:S03]  /*0da0*/  UIADD3 UR13, UR36, -0x1, URZ ;  /* 0xffffffff240d7890 */ /* 0x000fc6000fffe03f */
[----:B------:R-:W-:Y:S01]  /*0db0*/  SHF.L.U32 R0, R0, 0x1f, RZ ;  /* 0x0000001f00007819 */ /* 0x000fe200000006ff */
[----:B------:R-:W-:-:S03]  /*0dc0*/  USHF.L.U32 UR13, UR13, 0x3, URZ ;  /* 0x000000030d0d7899 */ /* 0x000fc6000800063f */
[----:B------:R-:W2:Y:S02]  /*0dd0*/  SYNCS.PHASECHK.TRANS64.TRYWAIT P1, [UR10], R0 ;  /* 0x00000000ff0075a7 */ /* 0x000ea4000802014a */
[----:B--2---:R-:W-:Y:S07]  /*0de0*/  @!P1 BRA `(.L_x_18) ;  /* 0x000000ac00989947 */ /* 0x004fee0003800000 */
.L_x_89:
[----:B------:R-:W-:Y:S01]  /*0df0*/  USHF.R.U32.HI UR4, URZ, 0x4, UR37 ;  /* 0x000000043f047899 */ /* 0x000fe20008011625 */
[----:B------:R-:W-:Y:S01]  /*0e00*/  WARPGROUP.ARRIVE ;  /* 0x00000000000079c5 */ /* 0x000fe20000000000 */
[----:B------:R-:W-:Y:S02]  /*0e10*/  UIADD3 UR6, UR37, 0x2000, URZ ;  /* 0x0000200025067890 */ /* 0x000fe4000fffe03f */
[----:B------:R-:W-:Y:S02]  /*0e20*/  ULOP3.LUT UR4, UR4, 0x3fff, URZ, 0xc0, !UPT ;  /* 0x00003fff04047892 */ /* 0x000fe4000f8ec03f */
[----:B------:R-:W-:Y:S02]  /*0e30*/  USHF.R.U32.HI UR6, URZ, 0x4, UR6 ;  /* 0x000000043f067899 */ /* 0x000fe40008011606 */
[----:B------:R-:W-:Y:S02]  /*0e40*/  ULOP3.LUT UR4, UR4, 0x10000, URZ, 0xfc, !UPT ;  /* 0x0001000004047892 */ /* 0x000fe4000f8efc3f */
[----:B------:R-:W-:-:S02]  /*0e50*/  ULOP3.LUT UR12, UR6, 0x3fff, URZ, 0xc0, !UPT ;  /* 0x00003fff060c7892 */ /* 0x000fc4000f8ec03f */
[----:B------:R-:W-:Y:S02]  /*0e60*/  ULEA UR8, UR5, UR4, 0x8 ;  /* 0x0000000405087291 */ /* 0x000fe4000f8e403f */
[----:B------:R-:W-:Y:S01]  /*0e70*/  ULOP3.LUT UR14, UR12, 0x10000, URZ, 0xfc, !UPT ;  /* 0x000100000c0e7892 */ /* 0x000fe2000f8efc3f */
[----:B------:R-:W-:Y:S01]  /*0e80*/  UMOV UR5, 0x80000020 ;  /* 0x8000002000057882 */ /* 0x000fe20000000000 */
[----:B------:R-:W-:Y:S02]  /*0e90*/  UMOV UR7, 0x80000020 ;  /* 0x8000002000077882 */ /* 0x000fe40000000000 */
[----:B------:R-:W-:Y:S01]  /*0ea0*/  UIADD3 UR10, UR14, 0x2, URZ ;  /* 0x000000020e0a7890 */ /* 0x000fe2000fffe03f */
[----:B------:R-:W-:Y:S02]  /*0eb0*/  UMOV UR4, UR8 ;  /* 0x0000000800047c82 */ /* 0x000fe40008000000 */
[----:B------:R-:W-:Y:S01]  /*0ec0*/  UMOV UR6, UR14 ;  /* 0x0000000e00067c82 */ /* 0x000fe20008000000 */
[----:B------:R-:W-:Y:S01]  /*0ed0*/  UIADD3 UR8, UR8, 0x2, URZ ;  /* 0x0000000208087890 */ /* 0x000fe2000fffe03f */
[----:B------:R-:W-:Y:S01]  /*0ee0*/  HGMMA.64x256x16.F32.BF16 R24, gdesc[UR4], RZ, !UPT, gsb0 ;  /* 0x03e00000041879f0 */ /* 0x000fe2000c0018ff */
[----:B------:R-:W-:Y:S01]  /*0ef0*/  UMOV UR9, 0x80000020 ;  /* 0x8000002000097882 */ /* 0x000fe20000000000 */
[----:B------:R-:W-:Y:S01]  /*0f00*/  UMOV UR11, 0x80000020 ;  /* 0x80000020000b7882 */ /* 0x000fe20000000000 */
[----:B------:R-:W-:Y:S01]  /*0f10*/  ULDC UR6, c[0x0][0x604] ;  /* 0x0001810000067ab9 */ /* 0x000fe20000000800 */
[----:B------:R-:W-:-:S02]  /*0f20*/  WARPGROUP.DEPBAR.LE gsb0, 0x0 ;  /* 0x00008000000079c5 */ /* 0x000fc40000010000 */
[----:B------:R-:W-:-:S15]  /*0f30*/  WARPGROUP.ARRIVE ;  /* 0x00000000000079c5 */ /* 0x000fde0000000000 */
[----:B------:R-:W-:-:S07]  /*0f40*/  NOP ;  /* 0x0000000000007918 */ /* 0x000fce0000000000 */
[----:B------:R-:W-:Y:S03]  /*0f50*/  HGMMA.64x256x16.F32.BF16 R24, gdesc[UR8], R24, gsb0 ;  /* 0x03e00000081879f0 */ /* 0x000fe60008001818 */
[----:B------:R-:W-:Y:S02]  /*0f60*/  WARPGROUP.DEPBAR.LE gsb0, 0x0 ;  /* 0x00008000000079c5 */ /* 0x000fe40000010000 */
[----:B--2---:R-:W-:-:S04]  /*0f70*/  FMNMX R3, R24, R25, !PT ;  /* 0x0000001918037209 */ /* 0x004fc80007800000 */
[----:B------:R-:W-:-:S04]  /*0f80*/  FMNMX R0, R28, R3, !PT ;  /* 0x000000031c007209 */ /* 0x000fc80007800000 */
        /* <DEDUP_REMOVED lines=60> */
[----:B------:R-:W-:-:S05]  /*1350*/  FMNMX R3, R149, R0, !PT ;  /* 0x0000000095037209 */ /* 0x000fca0007800000 */
[----:B------:R-:W2:Y:S02]  /*1360*/  SHFL.BFLY PT, R0, R3, 0x1, 0x1f ;  /* 0x0c201f0003007f89 */ /* 0x000ea400000e0000 */
[----:B--2---:R-:W-:Y:S02]  /*1370*/  FMNMX R4, R3, R0, !PT ;  /* 0x0000000003047209 */ /* 0x004fe40007800000 */
[----:B------:R-:W-:-:S03]  /*1380*/  FMNMX R3, R26, R27, !PT ;  /* 0x0000001b1a037209 */ /* 0x000fc60007800000 */
[----:B------:R-:W2:Y:S02]  /*1390*/  SHFL.BFLY PT, R7, R4, 0x2, 0x1f ;  /* 0x0c401f0004077f89 */ /* 0x000ea400000e0000 */
[----:B--2---:R-:W-:Y:S02]  /*13a0*/  FMNMX R0, R4, R7, !PT ;  /* 0x0000000704007209 */ /* 0x004fe40007800000 */
[----:B------:R-:W-:Y:S02]  /*13b0*/  FMNMX R4, R30, R3, !PT ;  /* 0x000000031e047209 */ /* 0x000fe40007800000 */
[C---:B------:R-:W-:Y:S02]  /*13c0*/  FSETP.NEU.AND P1, PT, R0.reuse, -INF , PT ;  /* 0xff8000000000780b */ /* 0x040fe40003f2d000 */
[----:B------:R-:W-:Y:S02]  /*13d0*/  FMNMX R3, R31, R4, !PT ;  /* 0x000000041f037209 */ /* 0x000fe40007800000 */
[----:B------:R-:W-:-:S02]  /*13e0*/  FSEL R2, R0, RZ, P1 ;  /* 0x000000ff00027208 */ /* 0x000fc40000800000 */
[----:B------:R-:W-:-:S03]  /*13f0*/  FMNMX R4, R34, R3, !PT ;  /* 0x0000000322047209 */ /* 0x000fc60007800000 */
[----:B------:R-:W-:Y:S01]  /*1400*/  FMUL R2, R2, UR6 ;  /* 0x0000000602027c20 */ /* 0x000fe20008400000 */
[----:B------:R-:W-:-:S03]  /*1410*/  FMNMX R3, R35, R4, !PT ;  /* 0x0000000423037209 */ /* 0x000fc60007800000 */
[--C-:B------:R-:W-:Y:S01]  /*1420*/  FFMA R7, R25, UR6, -R2.reuse ;  /* 0x0000000619077c23 */ /* 0x100fe20008000802 */
[--C-:B------:R-:W-:Y:S01]  /*1430*/  FFMA R6, R28, UR6, -R2.reuse ;  /* 0x000000061c067c23 */ /* 0x100fe20008000802 */
[--C-:B------:R-:W-:Y:S01]  /*1440*/  FFMA R13, R37, UR6, -R2.reuse ;  /* 0x00000006250d7c23 */ /* 0x100fe20008000802 */
[--C-:B------:R-:W-:Y:S01]  /*1450*/  FFMA R9, R29, UR6, -R2.reuse ;  /* 0x000000061d097c23 */ /* 0x100fe20008000802 */
[--C-:B------:R-:W-:Y:S01]  /*1460*/  FFMA R11, R33, UR6, -R2.reuse ;  /* 0x00000006210b7c23 */ /* 0x100fe20008000802 */
[----:B------:R-:W-:Y:S01]  /*1470*/  FSETP.GEU.AND P1, PT, R7, -126, PT ;  /* 0xc2fc00000700780b */ /* 0x000fe20003f2e000 */
        /* <DEDUP_REMOVED lines=11> */
[--C-:B------:R-:W-:Y:S01]  /*1530*/  FFMA R8, R36, UR6, -R2.reuse ;  /* 0x0000000624087c23 */ /* 0x100fe20008000802 */
[----:B------:R-:W-:Y:S01]  /*1540*/  @!P1 FMUL R7, R7, 0.5 ;  /* 0x3f00000007079820 */ /* 0x000fe20000400000 */
[--C-:B------:R-:W-:Y:S01]  /*1550*/  FFMA R10, R44, UR6, -R2.reuse ;  /* 0x000000062c0a7c23 */ /* 0x100fe20008000802 */
[----:B------:R-:W-:Y:S01]  /*1560*/  @!P2 FMUL R6, R6, 0.5 ;  /* 0x3f0000000606a820 */ /* 0x000fe20000400000 */
[--C-:B------:R-:W-:Y:S01]  /*1570*/  FFMA R12, R52, UR6, -R2.reuse ;  /* 0x00000006340c7c23 */ /* 0x100fe20008000802 */
[----:B------:R-:W-:Y:S01]  /*1580*/  @!P3 FMUL R9, R9, 0.5 ;  /* 0x3f0000000909b820 */ /* 0x000fe20000400000 */
[----:B------:R-:W-:Y:S01]  /*1590*/  FMNMX R4, R38, R3, !PT ;  /* 0x0000000326047209 */ /* 0x000fe20007800000 */
[----:B------:R-:W2:Y:S01]  /*15a0*/  MUFU.EX2 R7, R7 ;  /* 0x0000000700077308 */ /* 0x000ea20000000800 */
[----:B------:R-:W-:Y:S01]  /*15b0*/  @!P5 FMUL R11, R11, 0.5 ;  /* 0x3f0000000b0bd820 */ /* 0x000fe20000400000 */
[----:B------:R-:W-:Y:S01]  /*15c0*/  @!P6 FMUL R24, R24, 0.5 ;  /* 0x3f0000001818e820 */ /* 0x000fe20000400000 */
[----:B------:R-:W-:Y:S01]  /*15d0*/  FMNMX R3, R39, R4, !PT ;  /* 0x0000000427037209 */ /* 0x000fe20007800000 */
[----:B------:R-:W-:Y:S01]  /*15e0*/  @!P4 FMUL R28, R28, 0.5 ;  /* 0x3f0000001c1cc820 */ /* 0x000fe20000400000 */
[--C-:B------:R-:W-:Y:S01]  /*15f0*/  FFMA R25, R61, UR6, -R2.reuse ;  /* 0x000000063d197c23 */ /* 0x100fe20008000802 */
[--C-:B------:R-:W-:Y:S01]  /*1600*/  FFMA R21, R53, UR6, -R2.reuse ;  /* 0x0000000635157c23 */ /* 0x100fe20008000802 */
[----:B------:R-:W-:Y:S01]  /*1610*/  FMNMX R4, R42, R3, !PT ;  /* 0x000000032a047209 */ /* 0x000fe20007800000 */
[----:B------:R-:W3:Y:S01]  /*1620*/  MUFU.EX2 R6, R6 ;  /* 0x0000000600067308 */ /* 0x000ee20000000800 */
[--C-:B------:R-:W-:Y:S01]  /*1630*/  FFMA R23, R57, UR6, -R2.reuse ;  /* 0x0000000639177c23 */ /* 0x100fe20008000802 */
[--C-:B------:R-:W-:Y:S01]  /*1640*/  FFMA R36, R48, UR6, -R2.reuse ;  /* 0x0000000630247c23 */ /* 0x100fe20008000802 */
[----:B------:R-:W-:Y:S01]  /*1650*/  FMNMX R3, R43, R4, !PT ;  /* 0x000000042b037209 */ /* 0x000fe20007800000 */
[--C-:B------:R-:W-:Y:S01]  /*1660*/  FFMA R40, R56, UR6, -R2.reuse ;  /* 0x0000000638287c23 */ /* 0x100fe20008000802 */
[--C-:B------:R-:W-:Y:S01]  /*1670*/  FFMA R44, R64, UR6, -R2.reuse ;  /* 0x00000006402c7c23 */ /* 0x100fe20008000802 */
[--C-:B------:R-:W-:Y:S01]  /*1680*/  FFMA R37, R73, UR6, -R2.reuse ;  /* 0x0000000649257c23 */ /* 0x100fe20008000802 */
[----:B------:R-:W-:Y:S01]  /*1690*/  FMNMX R4, R46, R3, !PT ;  /* 0x000000032e047209 */ /* 0x000fe20007800000 */
[----:B------:R-:W4:Y:S01]  /*16a0*/  MUFU.EX2 R9, R9 ;  /* 0x0000000900097308 */ /* 0x000f220000000800 */
[----:B--2---:R-:W-:Y:S01]  /*16b0*/  @!P1 FMUL R7, R7, R7 ;  /* 0x0000000707079220 */ /* 0x004fe20000400000 */
[----:B------:R-:W-:Y:S01]  /*16c0*/  FSETP.GEU.AND P1, PT, R13, -126, PT ;  /* 0xc2fc00000d00780b */ /* 0x000fe20003f2e000 */
[--C-:B------:R-:W-:Y:S01]  /*16d0*/  FFMA R29, R65, UR6, -R2.reuse ;  /* 0x00000006411d7c23 */ /* 0x100fe20008000802 */
[----:B------:R-:W-:Y:S01]  /*16e0*/  FMNMX R3, R47, R4, !PT ;  /* 0x000000042f037209 */ /* 0x000fe20007800000 */
[--C-:B------:R-:W-:Y:S01]  /*16f0*/  FFMA R33, R69, UR6, -R2.reuse ;  /* 0x0000000645217c23 */ /* 0x100fe20008000802 */
[--C-:B------:R-:W-:Y:S01]  /*1700*/  FFMA R14, R60, UR6, -R2.reuse ;  /* 0x000000063c0e7c23 */ /* 0x100fe20008000802 */
[--C-:B------:R-:W-:Y:S01]  /*1710*/  FFMA R16, R68, UR6, -R2.reuse ;  /* 0x0000000644107c23 */ /* 0x100fe20008000802 */
[----:B------:R-:W2:Y:S01]  /*1720*/  MUFU.EX2 R11, R11 ;  /* 0x0000000b000b7308 */ /* 0x000ea20000000800 */
[----:B---3--:R-:W-:Y:S01]  /*1730*/  @!P2 FMUL R6, R6, R6 ;  /* 0x000000060606a220 */ /* 0x008fe20000400000 */
[----:B------:R-:W-:Y:S01]  /*1740*/  FSETP.GEU.AND P2, PT, R32, -126, PT ;  /* 0xc2fc00002000780b */ /* 0x000fe20003f4e000 */
[--C-:B------:R-:W-:Y:S01]  /*1750*/  FFMA R18, R76, UR6, -R2.reuse ;  /* 0x000000064c127c23 */ /* 0x100fe20008000802 */
[----:B------:R-:W-:Y:S01]  /*1760*/  FMNMX R4, R50, R3, !PT ;  /* 0x0000000332047209 */ /* 0x000fe20007800000 */
[--C-:B------:R-:W-:Y:S01]  /*1770*/  FFMA R49, R85, UR6, -R2.reuse ;  /* 0x0000000655317c23 */ /* 0x100fe20008000802 */
[--C-:B------:R-:W-:Y:S01]  /*1780*/  FFMA R41, R77, UR6, -R2.reuse ;  /* 0x000000064d297c23 */ /* 0x100fe20008000802 */
[----:B------:R-:W-:Y:S01]  /*1790*/  @!P1 FMUL R13, R13, 0.5 ;  /* 0x3f0000000d0d9820 */ /* 0x000fe20000400000 */
[----:B------:R-:W3:Y:S01]  /*17a0*/  MUFU.EX2 R24, R24 ;  /* 0x0000001800187308 */ /* 0x000ee20000000800 */
[----:B----4-:R-:W-:Y:S01]  /*17b0*/  @!P3 FMUL R9, R9, R9 ;  /* 0x000000090909b220 */ /* 0x010fe20000400000 */
[----:B------:R-:W-:Y:S01]  /*17c0*/  FSETP.GEU.AND P3, PT, R15, -126, PT ;  /* 0xc2fc00000f00780b */ /* 0x000fe20003f6e000 */
[--C-:B------:R-:W-:Y:S01]  /*17d0*/  FFMA R45, R81, UR6, -R2.reuse ;  /* 0x00000006512d7c23 */ /* 0x100fe20008000802 */
[----:B------:R-:W-:Y:S01]  /*17e0*/  FMNMX R3, R51, R4, !PT ;  /* 0x0000000433037209 */ /* 0x000fe20007800000 */
[--C-:B------:R-:W-:Y:S01]  /*17f0*/  FFMA R48, R72, UR6, -R2.reuse ;  /* 0x0000000648307c23 */ /* 0x100fe20008000802 */
[--C-:B------:R-:W-:Y:S01]  /*1800*/  FFMA R52, R80, UR6, -R2.reuse ;  /* 0x0000000650347c23 */ /* 0x100fe20008000802 */
[----:B------:R-:W-:Y:S01]  /*1810*/  @!P2 FMUL R32, R32, 0.5 ;  /* 0x3f0000002020a820 */ /* 0x000fe20000400000 */
[----:B------:R-:W4:Y:S01]  /*1820*/  MUFU.EX2 R13, R13 ;  /* 0x0000000d000d7308 */ /* 0x000f220000000800 */
[----:B--2---:R-:W-:Y:S01]  /*1830*/  @!P5 FMUL R11, R11, R11 ;  /* 0x0000000b0b0bd220 */ /* 0x004fe20000400000 */
[----:B------:R-:W-:Y:S01]  /*1840*/  FSETP.GEU.AND P5, PT, R17, -126, PT ;  /* 0xc2fc00001100780b */ /* 0x000fe20003fae000 */
[--C-:B------:R-:W-:Y:S01]  /*1850*/  FFMA R53, R88, UR6, -R2.reuse ;  /* 0x0000000658357c23 */ /* 0x100fe20008000802 */
[----:B------:R-:W-:Y:S01]  /*1860*/  FMNMX R4, R54, R3, !PT ;  /* 0x0000000336047209 */ /* 0x000fe20007800000 */
[--C-:B------:R-:W-:Y:S01]  /*1870*/  FFMA R60, R97, UR6, -R2.reuse ;  /* 0x00000006613c7c23 */ /* 0x100fe20008000802 */
[--C-:B------:R-:W-:Y:S01]  /*1880*/  FFMA R56, R89, UR6, -R2.reuse ;  /* 0x0000000659387c23 */ /* 0x100fe20008000802 */
[----:B------:R-:W-:Y:S01]  /*1890*/  @!P3 FMUL R15, R15, 0.5 ;  /* 0x3f0000000f0fb820 */ /* 0x000fe20000400000 */
        /* <DEDUP_REMOVED lines=78> */
[----:B------:R-:W-:Y:S01]  /*1d80*/  FFMA R112, R149, UR6, -R2 ;  /* 0x0000000695707c23 */ /* 0x000fe20008000802 */
[----:B------:R-:W-:Y:S01]  /*1d90*/  @!P4 FMUL R40, R40, 0.5 ;  /* 0x3f0000002828c820 */ /* 0x000fe20000400000 */
[----:B------:R-:W3:Y:S01]  /*1da0*/  MUFU.EX2 R23, R23 ;  /* 0x0000001700177308 */ /* 0x000ee20000000800 */
[----:B----4-:R-:W-:Y:S01]  /*1db0*/  @!P3 FMUL R21, R21, R21 ;  /* 0x000000151515b220 */ /* 0x010fe20000400000 */
[----:B------:R-:W-:-:S02]  /*1dc0*/  FSETP.GEU.AND P3, PT, R29, -126, PT ;  /* 0xc2fc00001d00780b */ /* 0x000fc40003f6e000 */
[----:B------:R-:W-:-:S03]  /*1dd0*/  FMNMX R3, R75, R4, !PT ;  /* 0x000000044b037209 */ /* 0x000fc60007800000 */
[----:B------:R-:W-:Y:S01]  /*1de0*/  @!P2 FMUL R44, R44, 0.5 ;  /* 0x3f0000002c2ca820 */ /* 0x000fe20000400000 */
[----:B------:R-:W4:Y:S01]  /*1df0*/  MUFU.EX2 R36, R36 ;  /* 0x0000002400247308 */ /* 0x000f220000000800 */
[----:B--2---:R-:W-:Y:S01]  /*1e00*/  @!P1 FMUL R25, R25, R25 ;  /* 0x0000001919199220 */ /* 0x004fe20000400000 */
[----:B------:R-:W-:Y:S02]  /*1e10*/  FSETP.GEU.AND P1, PT, R37, -126, PT ;  /* 0xc2fc00002500780b */ /* 0x000fe40003f2e000 */
[----:B------:R-:W-:-:S03]  /*1e20*/  FMNMX R4, R78, R3, !PT ;  /* 0x000000034e047209 */ /* 0x000fc60007800000 */
[----:B------:R-:W-:Y:S01]  /*1e30*/  @!P3 FMUL R29, R29, 0.5 ;  /* 0x3f0000001d1db820 */ /* 0x000fe20000400000 */
[----:B------:R-:W2:Y:S01]  /*1e40*/  MUFU.EX2 R40, R40 ;  /* 0x0000002800287308 */ /* 0x000ea20000000800 */
[----:B---3--:R-:W-:Y:S01]  /*1e50*/  @!P5 FMUL R23, R23, R23 ;  /* 0x000000171717d220 */ /* 0x008fe20000400000 */
[----:B------:R-:W-:Y:S02]  /*1e60*/  FSETP.GEU.AND P5, PT, R33, -126, PT ;  /* 0xc2fc00002100780b */ /* 0x000fe40003fae000 */
[----:B------:R-:W-:-:S03]  /*1e70*/  FMNMX R3, R79, R4, !PT ;  /* 0x000000044f037209 */ /* 0x000fc60007800000 */
[----:B------:R-:W-:Y:S01]  /*1e80*/  @!P1 FMUL R37, R37, 0.5 ;  /* 0x3f00000025259820 */ /* 0x000fe20000400000 */
[----:B------:R-:W3:Y:S01]  /*1e90*/  MUFU.EX2 R44, R44 ;  /* 0x0000002c002c7308 */ /* 0x000ee20000000800 */
[----:B----4-:R-:W-:Y:S01]  /*1ea0*/  @!P6 FMUL R36, R36, R36 ;  /* 0x000000242424e220 */ /* 0x010fe20000400000 */
[----:B------:R-:W-:Y:S02]  /*1eb0*/  FSETP.GEU.AND P6, PT, R14, -126, PT ;  /* 0xc2fc00000e00780b */ /* 0x000fe40003fce000 */
        /* <DEDUP_REMOVED lines=49> */
[----:B------:R-:W-:Y:S02]  /*21d0*/  FMNMX R4, R102, R3, !PT ;  /* 0x0000000366047209 */ /* 0x000fe40007800000 */
[----:B------:R-:W-:Y:S02]  /*21e0*/  FSETP.GEU.AND P3, PT, R56, -126, PT ;  /* 0xc2fc00003800780b */ /* 0x000fe40003f6e000 */
[----:B------:R-:W-:Y:S01]  /*21f0*/  FMNMX R3, R103, R4, !PT ;  /* 0x0000000467037209 */ /* 0x000fe20007800000 */
[----:B------:R-:W-:Y:S01]  /*2200*/  @!P1 FMUL R60, R60, 0.5 ;  /* 0x3f0000003c3c9820 */ /* 0x000fe20000400000 */
[----:B------:R-:W2:Y:S01]  /*2210*/  MUFU.EX2 R52, R52 ;  /* 0x0000003400347308 */ /* 0x000ea20000000800 */
[----:B---3--:R-:W-:Y:S01]  /*2220*/  @!P5 FMUL R45, R45, R45 ;  /* 0x0000002d2d2dd220 */ /* 0x008fe20000400000 */
[----:B------:R-:W-:-:S02]  /*2230*/  FSETP.GEU.AND P5, PT, R22, -126, PT ;  /* 0xc2fc00001600780b */ /* 0x000fc40003fae000 */
[----:B------:R-:W-:-:S04]  /*2240*/  FMNMX R4, R106, R3, !PT ;  /* 0x000000036a047209 */ /* 0x000fc80007800000 */
[----:B------:R-:W3:Y:S01]  /*2250*/  MUFU.EX2 R53, R53 ;  /* 0x0000003500357308 */ /* 0x000ee20000000800 */
[----:B----4-:R-:W-:Y:S01]  /*2260*/  @!P6 FMUL R48, R48, R48 ;  /* 0x000000303030e220 */ /* 0x010fe20000400000 */
[----:B------:R-:W-:Y:S01]  /*2270*/  FSETP.GEU.AND P6, PT, R20, -126, PT ;  /* 0xc2fc00001400780b */ /* 0x000fe20003fce000 */
[----:B------:R-:W-:Y:S01]  /*2280*/  @!P3 FMUL R56, R56, 0.5 ;  /* 0x3f0000003838b820 */ /* 0x000fe20000400000 */
        /* <DEDUP_REMOVED lines=13> */
[----:B------:R-:W-:Y:S01]  /*2360*/  FMNMX R4, R114, R3, !PT ;  /* 0x0000000372047209 */ /* 0x000fe20007800000 */
[----:B----4-:R-:W-:Y:S01]  /*2370*/  @!P1 FMUL R60, R60, R60 ;  /* 0x0000003c3c3c9220 */ /* 0x010fe20000400000 */
[----:B------:R-:W-:Y:S02]  /*2380*/  FSETP.GEU.AND P1, PT, R72, -126, PT ;  /* 0xc2fc00004800780b */ /* 0x000fe40003f2e000 */
[----:B------:R-:W-:Y:S02]  /*2390*/  FMNMX R3, R115, R4, !PT ;  /* 0x0000000473037209 */ /* 0x000fe40007800000 */
[----:B------:R-:W-:Y:S01]  /*23a0*/  @!P2 FMUL R65, R65, 0.5 ;  /* 0x3f0000004141a820 */ /* 0x000fe20000400000 */
[----:B------:R-:W4:Y:S01]  /*23b0*/  MUFU.EX2 R20, R20 ;  /* 0x0000001400147308 */ /* 0x000f220000000800 */
[----:B------:R-:W-:Y:S01]  /*23c0*/  FMNMX R4, R118, R3, !PT ;  /* 0x0000000376047209 */ /* 0x000fe20007800000 */
[----:B--2---:R-:W-:Y:S01]  /*23d0*/  @!P3 FMUL R56, R56, R56 ;  /* 0x000000383838b220 */ /* 0x004fe20000400000 */
[----:B------:R-:W-:-:S02]  /*23e0*/  FSETP.GEU.AND P3, PT, R64, -126, PT ;  /* 0xc2fc00004000780b */ /* 0x000fc40003f6e000 */
[----:B------:R-:W-:-:S03]  /*23f0*/  FMNMX R3, R119, R4, !PT ;  /* 0x0000000477037209 */ /* 0x000fc60007800000 */
[----:B------:R-:W2:Y:S01]  /*2400*/  MUFU.EX2 R57, R57 ;  /* 0x0000003900397308 */ /* 0x000ea20000000800 */
[----:B---3--:R-:W-:Y:S01]  /*2410*/  @!P5 FMUL R22, R22, R22 ;  /* 0x000000161616d220 */ /* 0x008fe20000400000 */
[----:B------:R-:W-:Y:S01]  /*2420*/  FSETP.GEU.AND P5, PT, R68, -126, PT ;  /* 0xc2fc00004400780b */ /* 0x000fe20003fae000 */
[----:B------:R-:W-:Y:S01]  /*2430*/  @!P1 FMUL R72, R72, 0.5 ;  /* 0x3f00000048489820 */ /* 0x000fe20000400000 */
[----:B------:R-:W-:-:S04]  /*2440*/  FMNMX R4, R122, R3, !PT ;  /* 0x000000037a047209 */ /* 0x000fc80007800000 */
[----:B------:R-:W3:Y:S01]  /*2450*/  MUFU.EX2 R65, R65 ;  /* 0x0000004100417308 */ /* 0x000ee20000000800 */
[----:B----4-:R-:W-:Y:S01]  /*2460*/  @!P6 FMUL R20, R20, R20 ;  /* 0x000000141414e220 */ /* 0x010fe20000400000 */
[----:B------:R-:W-:Y:S01]  /*2470*/  FSETP.GEU.AND P6, PT, R61, -126, PT ;  /* 0xc2fc00003d00780b */ /* 0x000fe20003fce000 */
[----:B------:R-:W-:Y:S01]  /*2480*/  @!P3 FMUL R64, R64, 0.5 ;  /* 0x3f0000004040b820 */ /* 0x000fe20000400000 */
[----:B------:R-:W-:-:S03]  /*2490*/  FMNMX R3, R123, R4, !PT ;  /* 0x000000047b037209 */ /* 0x000fc60007800000 */
[----:B------:R-:W-:Y:S01]  /*24a0*/  @!P5 FMUL R68, R68, 0.5 ;  /* 0x3f0000004444d820 */ /* 0x000fe20000400000 */
[----:B------:R-:W-:Y:S01]  /*24b0*/  FMNMX R4, R126, R3, !PT ;  /* 0x000000037e047209 */ /* 0x000fe20007800000 */
[----:B--2---:R-:W-:Y:S01]  /*24c0*/  @!P4 FMUL R57, R57, R57 ;  /* 0x000000393939c220 */ /* 0x004fe20000400000 */
[----:B------:R-:W-:Y:S01]  /*24d0*/  FSETP.GEU.AND P4, PT, R69, -126, PT ;  /* 0xc2fc00004500780b */ /* 0x000fe20003f8e000 */
[----:B------:R-:W2:Y:S01]  /*24e0*/  MUFU.EX2 R72, R72 ;  /* 0x0000004800487308 */ /* 0x000ea20000000800 */
[----:B------:R-:W-:-:S03]  /*24f0*/  FMNMX R3, R127, R4, !PT ;  /* 0x000000047f037209 */ /* 0x000fc60007800000 */
[----:B------:R-:W-:Y:S01]  /*2500*/  @!P6 FMUL R61, R61, 0.5 ;  /* 0x3f0000003d3de820 */ /* 0x000fe20000400000 */
[----:B------:R-:W-:Y:S01]  /*2510*/  FMNMX R4, R130, R3, !PT ;  /* 0x0000000382047209 */ /* 0x000fe20007800000 */
[----:B---3--:R-:W-:Y:S01]  /*2520*/  @!P2 FMUL R65, R65, R65 ;  /* 0x000000414141a220 */ /* 0x008fe20000400000 */
[----:B------:R-:W-:Y:S01]  /*2530*/  FSETP.GEU.AND P2, PT, R77, -126, PT ;  /* 0xc2fc00004d00780b */ /* 0x000fe20003f4e000 */
[----:B------:R-:W3:Y:S01]  /*2540*/  MUFU.EX2 R64, R64 ;  /* 0x0000004000407308 */ /* 0x000ee20000000800 */
[----:B------:R-:W-:-:S03]  /*2550*/  FMNMX R3, R131, R4, !PT ;  /* 0x0000000483037209 */ /* 0x000fc60007800000 */
[----:B------:R-:W-:Y:S01]  /*2560*/  @!P4 FMUL R69, R69, 0.5 ;  /* 0x3f0000004545c820 */ /* 0x000fe20000400000 */
[----:B------:R-:W-:-:S03]  /*2570*/  FMNMX R4, R134, R3, !PT ;  /* 0x0000000386047209 */ /* 0x000fc60007800000 */
[----:B------:R-:W4:Y:S01]  /*2580*/  MUFU.EX2 R68, R68 ;  /* 0x0000004400447308 */ /* 0x000f220000000800 */
[----:B------:R-:W-:Y:S01]  /*2590*/  FMNMX R3, R135, R4, !PT ;  /* 0x0000000487037209 */ /* 0x000fe20007800000 */
[----:B--2---:R-:W-:Y:S01]  /*25a0*/  @!P1 FMUL R72, R72, R72 ;  /* 0x0000004848489220 */ /* 0x004fe20000400000 */
[----:B------:R-:W-:Y:S01]  /*25b0*/  FSETP.GEU.AND P1, PT, R84, -126, PT ;  /* 0xc2fc00005400780b */ /* 0x000fe20003f2e000 */
[----:B------:R-:W-:Y:S01]  /*25c0*/  @!P2 FMUL R77, R77, 0.5 ;  /* 0x3f0000004d4da820 */ /* 0x000fe20000400000 */
[----:B------:R-:W-:-:S03]  /*25d0*/  FMNMX R4, R138, R3, !PT ;  /* 0x000000038a047209 */ /* 0x000fc60007800000 */
[----:B------:R-:W2:Y:S01]  /*25e0*/  MUFU.EX2 R61, R61 ;  /* 0x0000003d003d7308 */ /* 0x000ea20000000800 */
[----:B---3--:R-:W-:Y:S01]  /*25f0*/  @!P3 FMUL R64, R64, R64 ;  /* 0x000000404040b220 */ /* 0x008fe20000400000 */
[----:B------:R-:W-:Y:S02]  /*2600*/  FSETP.GEU.AND P3, PT, R76, -126, PT ;  /* 0xc2fc00004c00780b */ /* 0x000fe40003f6e000 */
        /* <DEDUP_REMOVED lines=12> */
[----:B------:R-:W-:Y:S01]  /*26d0*/  FMNMX R4, R146, R3, !PT ;  /* 0x0000000392047209 */ /* 0x000fe20007800000 */
[----:B---3--:R-:W-:Y:S01]  /*26e0*/  @!P4 FMUL R69, R69, R69 ;  /* 0x000000454545c220 */ /* 0x008fe20000400000 */
[----:B------:R-:W-:Y:S01]  /*26f0*/  FSETP.GEU.AND P4, PT, R81, -126, PT ;  /* 0xc2fc00005100780b */ /* 0x000fe20003f8e000 */
[----:B------:R-:W2:Y:S01]  /*2700*/  MUFU.EX2 R84, R84 ;  /* 0x0000005400547308 */ /* 0x000ea20000000800 */
[----:B------:R-:W-:-:S03]  /*2710*/  FMNMX R3, R147, R4, !PT ;  /* 0x0000000493037209 */ /* 0x000fc60007800000 */
[----:B------:R-:W-:Y:S01]  /*2720*/  @!P6 FMUL R73, R73, 0.5 ;  /* 0x3f0000004949e820 */ /* 0x000fe20000400000 */
[----:B------:R-:W-:Y:S01]  /*2730*/  FMNMX R4, R150, R3, !PT ;  /* 0x0000000396047209 */ /* 0x000fe20007800000 */
[----:B----4-:R-:W-:Y:S01]  /*2740*/  @!P2 FMUL R77, R77, R77 ;  /* 0x0000004d4d4da220 */ /* 0x010fe20000400000 */
[----:B------:R-:W-:Y:S01]  /*2750*/  FSETP.GEU.AND P2, PT, R89, -126, PT ;  /* 0xc2fc00005900780b */ /* 0x000fe20003f4e000 */
[----:B------:R-:W3:Y:S01]  /*2760*/  MUFU.EX2 R76, R76 ;  /* 0x0000004c004c7308 */ /* 0x000ee20000000800 */
[----:B------:R-:W-:-:S03]  /*2770*/  FMNMX R4, R151, R4, !PT ;  /* 0x0000000497047209 */ /* 0x000fc60007800000 */
[----:B------:R-:W-:Y:S02]  /*2780*/  @!P4 FMUL R81, R81, 0.5 ;  /* 0x3f0000005151c820 */ /* 0x000fe40000400000 */
[----:B------:R-:W4:Y:S02]  /*2790*/  SHFL.BFLY PT, R3, R4, 0x1, 0x1f ;  /* 0x0c201f0004037f89 */ /* 0x000f2400000e0000 */
[----:B------:R-:W5:Y:S01]  /*27a0*/  MUFU.EX2 R80, R80 ;  /* 0x0000005000507308 */ /* 0x000f620000000800 */
[----:B--2---:R-:W-:Y:S01]  /*27b0*/  @!P1 FMUL R84, R84, R84 ;  /* 0x0000005454549220 */ /* 0x004fe20000400000 */
[----:B------:R-:W-:Y:S02]  /*27c0*/  FSETP.GEU.AND P1, PT, R96, -126, PT ;  /* 0xc2fc00006000780b */ /* 0x000fe40003f2e000 */
[----:B------:R-:W-:-:S04]  /*27d0*/  @!P2 FMUL R89, R89, 0.5 ;  /* 0x3f0000005959a820 */ /* 0x000fc80000400000 */
[----:B------:R-:W2:Y:S01]  /*27e0*/  MUFU.EX2 R73, R73 ;  /* 0x0000004900497308 */ /* 0x000ea20000000800 */
[----:B---3--:R-:W-:Y:S01]  /*27f0*/  @!P3 FMUL R76, R76, R76 ;  /* 0x0000004c4c4cb220 */ /* 0x008fe20000400000 */
[----:B------:R-:W-:-:S05]  /*2800*/  FSETP.GEU.AND P3, PT, R88, -126, PT ;  /* 0xc2fc00005800780b */ /* 0x000fca0003f6e000 */
[----:B------:R-:W-:Y:S01]  /*2810*/  @!P1 FMUL R96, R96, 0.5 ;  /* 0x3f00000060609820 */ /* 0x000fe20000400000 */
[----:B------:R-:W3:Y:S01]  /*2820*/  MUFU.EX2 R81, R81 ;  /* 0x0000005100517308 */ /* 0x000ee20000000800 */
[----:B-----5:R-:W-:Y:S01]  /*2830*/  @!P5 FMUL R80, R80, R80 ;  /* 0x000000505050d220 */ /* 0x020fe20000400000 */
[----:B------:R-:W-:Y:S02]  /*2840*/  FSETP.GEU.AND P5, PT, R92, -126, PT ;  /* 0xc2fc00005c00780b */ /* 0x000fe40003fae000 */
[----:B----4-:R-:W-:-:S03]  /*2850*/  FMNMX R3, R4, R3, !PT ;  /* 0x0000000304037209 */ /* 0x010fc60007800000 */
[----:B------:R-:W-:Y:S01]  /*2860*/  @!P3 FMUL R88, R88, 0.5 ;  /* 0x3f0000005858b820 */ /* 0x000fe20000400000 */
[----:B------:R-:W4:Y:S01]  /*2870*/  MUFU.EX2 R89, R89 ;  /* 0x0000005900597308 */ /* 0x000f220000000800 */
[----:B--2---:R-:W-:Y:S01]  /*2880*/  @!P6 FMUL R73, R73, R73 ;  /* 0x000000494949e220 */ /* 0x004fe20000400000 */
[----:B------:R-:W-:Y:S01]  /*2890*/  FSETP.GEU.AND P6, PT, R85, -126, PT ;  /* 0xc2fc00005500780b */ /* 0x000fe20003fce000 */
[----:B------:R-:W2:Y:S04]  /*28a0*/  SHFL.BFLY PT, R4, R3, 0x2, 0x1f ;  /* 0x0c401f0003047f89 */ /* 0x000ea800000e0000 */
[----:B------:R-:W-:Y:S01]  /*28b0*/  @!P5 FMUL R92, R92, 0.5 ;  /* 0x3f0000005c5cd820 */ /* 0x000fe20000400000 */
[----:B------:R-:W5:Y:S01]  /*28c0*/  MUFU.EX2 R96, R96 ;  /* 0x0000006000607308 */ /* 0x000f620000000800 */
[----:B---3--:R-:W-:Y:S01]  /*28d0*/  @!P4 FMUL R81, R81, R81 ;  /* 0x000000515151c220 */ /* 0x008fe20000400000 */
[----:B------:R-:W-:-:S05]  /*28e0*/  FSETP.GEU.AND P4, PT, R93, -126, PT ;  /* 0xc2fc00005d00780b */ /* 0x000fca0003f8e000 */
[----:B------:R-:W-:Y:S01]  /*28f0*/  @!P6 FMUL R85, R85, 0.5 ;  /* 0x3f0000005555e820 */ /* 0x000fe20000400000 */
[----:B------:R-:W3:Y:S01]  /*2900*/  MUFU.EX2 R88, R88 ;  /* 0x0000005800587308 */ /* 0x000ee20000000800 */
[----:B----4-:R-:W-:Y:S01]  /*2910*/  @!P2 FMUL R89, R89, R89 ;  /* 0x000000595959a220 */ /* 0x010fe20000400000 */
[----:B------:R-:W-:-:S05]  /*2920*/  FSETP.GEU.AND P2, PT, R101, -126, PT ;  /* 0xc2fc00006500780b */ /* 0x000fca0003f4e000 */
[----:B------:R-:W-:Y:S01]  /*2930*/  @!P4 FMUL R93, R93, 0.5 ;  /* 0x3f0000005d5dc820 */ /* 0x000fe20000400000 */
[----:B------:R-:W4:Y:S01]  /*2940*/  MUFU.EX2 R92, R92 ;  /* 0x0000005c005c7308 */ /* 0x000f220000000800 */
[----:B-----5:R-:W-:Y:S01]  /*2950*/  @!P1 FMUL R96, R96, R96 ;  /* 0x0000006060609220 */ /* 0x020fe20000400000 */
[----:B------:R-:W-:Y:S02]  /*2960*/  FSETP.GEU.AND P1, PT, R108, -126, PT ;  /* 0xc2fc00006c00780b */ /* 0x000fe40003f2e000 */
[----:B--2---:R-:W-:-:S03]  /*2970*/  FMNMX R4, R3, R4, !PT ;  /* 0x0000000403047209 */ /* 0x004fc60007800000 */
[----:B------:R-:W-:Y:S01]  /*2980*/  @!P2 FMUL R101, R101, 0.5 ;  /* 0x3f0000006565a820 */ /* 0x000fe20000400000 */
[----:B------:R-:W2:Y:S01]  /*2990*/  MUFU.EX2 R85, R85 ;  /* 0x0000005500557308 */ /* 0x000ea20000000800 */
        /* <DEDUP_REMOVED lines=8> */
[----:B--2---:R-:W-:Y:S01]  /*2a20*/  @!P6 FMUL R85, R85, R85 ;  /* 0x000000555555e220 */ /* 0x004fe20000400000 */
[----:B------:R-:W-:-:S03]  /*2a30*/  FSETP.GEU.AND P6, PT, R97, -126, PT ;  /* 0xc2fc00006100780b */ /* 0x000fc60003fce000 */
[----:B------:R-:W-:Y:S01]  /*2a40*/  FADD R129, R40, R85 ;  /* 0x0000005528817221 */ /* 0x000fe20000000000 */
[----:B------:R-:W-:Y:S01]  /*2a50*/  F2FP.BF16.F32.PACK_AB R40, R23, R40 ;  /* 0x000000281728723e */ /* 0x000fe200000010ff */
[----:B------:R-:W-:Y:S01]  /*2a60*/  @!P5 FMUL R104, R104, 0.5 ;  /* 0x3f0000006868d820 */ /* 0x000fe20000400000 */
[----:B------:R-:W2:Y:S01]  /*2a70*/  MUFU.EX2 R108, R108 ;  /* 0x0000006c006c7308 */ /* 0x000ea20000000800 */
[----:B---3--:R-:W-:Y:S01]  /*2a80*/  @!P4 FMUL R93, R93, R93 ;  /* 0x0000005d5d5dc220 */ /* 0x008fe20000400000 */
[----:B------:R-:W-:-:S05]  /*2a90*/  FSETP.GEU.AND P4, PT, R105, -126, PT ;  /* 0xc2fc00006900780b */ /* 0x000fca0003f8e000 */
[----:B------:R-:W-:Y:S01]  /*2aa0*/  @!P6 FMUL R97, R97, 0.5 ;  /* 0x3f0000006161e820 */ /* 0x000fe20000400000 */
[----:B------:R-:W3:Y:S01]  /*2ab0*/  MUFU.EX2 R100, R100 ;  /* 0x0000006400647308 */ /* 0x000ee20000000800 */
[----:B----4-:R-:W-:Y:S01]  /*2ac0*/  @!P2 FMUL R101, R101, R101 ;  /* 0x000000656565a220 */ /* 0x010fe20000400000 */
[----:B------:R-:W-:-:S04]  /*2ad0*/  FSETP.NEU.AND P2, PT, R4, -INF , PT ;  /* 0xff8000000400780b */ /* 0x000fc80003f4d000 */
[----:B------:R-:W-:Y:S01]  /*2ae0*/  FSEL R3, R4, RZ, P2 ;  /* 0x000000ff04037208 */ /* 0x000fe20001000000 */
[----:B------:R-:W-:Y:S01]  /*2af0*/  @!P4 FMUL R105, R105, 0.5 ;  /* 0x3f0000006969c820 */ /* 0x000fe20000400000 */
[----:B------:R-:W4:Y:S01]  /*2b00*/  MUFU.EX2 R104, R104 ;  /* 0x0000006800687308 */ /* 0x000f220000000800 */
[----:B--2---:R-:W-:Y:S01]  /*2b10*/  @!P1 FMUL R108, R108, R108 ;  /* 0x0000006c6c6c9220 */ /* 0x004fe20000400000 */
[----:B------:R-:W-:Y:S01]  /*2b20*/  FSETP.GEU.AND P2, PT, R113, -126, PT ;  /* 0xc2fc00007100780b */ /* 0x000fe20003f4e000 */
[----:B------:R-:W-:-:S04]  /*2b30*/  FMUL R2, R3, UR6 ;  /* 0x0000000603027c20 */ /* 0x000fc80008400000 */
[--C-:B------:R-:W-:Y:S01]  /*2b40*/  FFMA R120, R31, UR6, -R2.reuse ;  /* 0x000000061f787c23 */ /* 0x100fe20008000802 */
[----:B------:R-:W2:Y:S01]  /*2b50*/  MUFU.EX2 R97, R97 ;  /* 0x0000006100617308 */ /* 0x000ea20000000800 */
[--C-:B------:R-:W-:Y:S01]  /*2b60*/  FFMA R116, R27, UR6, -R2.reuse ;  /* 0x000000061b747c23 */ /* 0x100fe20008000802 */
[----:B---3--:R-:W-:Y:S01]  /*2b70*/  @!P3 FMUL R100, R100, R100 ;  /* 0x000000646464b220 */ /* 0x008fe20000400000 */
[----:B------:R-:W-:Y:S01]  /*2b80*/  FSETP.GEU.AND P3, PT, R112, -126, PT ;  /* 0xc2fc00007000780b */ /* 0x000fe20003f6e000 */
[--C-:B------:R-:W-:Y:S01]  /*2b90*/  FFMA R26, R26, UR6, -R2.reuse ;  /* 0x000000061a1a7c23 */ /* 0x100fe20008000802 */
[----:B------:R-:W-:Y:S01]  /*2ba0*/  FSETP.GEU.AND P1, PT, R120, -126, PT ;  /* 0xc2fc00007800780b */ /* 0x000fe20003f2e000 */
[--C-:B------:R-:W-:Y:S01]  /*2bb0*/  FFMA R132, R43, UR6, -R2.reuse ;  /* 0x000000062b847c23 */ /* 0x100fe20008000802 */
[--C-:B------:R-:W-:Y:S01]  /*2bc0*/  FFMA R124, R35, UR6, -R2.reuse ;  /* 0x00000006237c7c23 */ /* 0x100fe20008000802 */
[----:B------:R-:W3:Y:S01]  /*2bd0*/  MUFU.EX2 R105, R105 ;  /* 0x0000006900697308 */ /* 0x000ee20000000800 */
[----:B----4-:R-:W-:Y:S01]  /*2be0*/  @!P5 FMUL R104, R104, R104 ;  /* 0x000000686868d220 */ /* 0x010fe20000400000 */
[----:B------:R-:W-:Y:S01]  /*2bf0*/  FSETP.GEU.AND P5, PT, R116, -126, PT ;  /* 0xc2fc00007400780b */ /* 0x000fe20003fae000 */
[--C-:B------:R-:W-:Y:S01]  /*2c00*/  FFMA R128, R39, UR6, -R2.reuse ;  /* 0x0000000627807c23 */ /* 0x100fe20008000802 */
[--C-:B------:R-:W-:Y:S01]  /*2c10*/  FFMA R30, R30, UR6, -R2.reuse ;  /* 0x000000061e1e7c23 */ /* 0x100fe20008000802 */
[--C-:B------:R-:W-:Y:S01]  /*2c20*/  FFMA R38, R38, UR6, -R2.reuse ;  /* 0x0000000626267c23 */ /* 0x100fe20008000802 */
[----:B------:R-:W-:Y:S01]  /*2c30*/  @!P2 FMUL R113, R113, 0.5 ;  /* 0x3f0000007171a820 */ /* 0x000fe20000400000 */
[--C-:B------:R-:W-:Y:S01]  /*2c40*/  FFMA R144, R55, UR6, -R2.reuse ;  /* 0x0000000637907c23 */ /* 0x100fe20008000802 */
[----:B------:R-:W-:Y:S01]  /*2c50*/  @!P3 FMUL R112, R112, 0.5 ;  /* 0x3f0000007070b820 */ /* 0x000fe20000400000 */
[----:B--2---:R-:W-:Y:S01]  /*2c60*/  @!P6 FMUL R97, R97, R97 ;  /* 0x000000616161e220 */ /* 0x004fe20000400000 */
[----:B------:R-:W-:Y:S01]  /*2c70*/  FSETP.GEU.AND P6, PT, R109, -126, PT ;  /* 0xc2fc00006d00780b */ /* 0x000fe20003fce000 */
[----:B------:R-:W-:Y:S01]  /*2c80*/  @!P1 FMUL R120, R120, 0.5 ;  /* 0x3f00000078789820 */ /* 0x000fe20000400000 */
[----:B------:R-:W2:Y:S01]  /*2c90*/  MUFU.EX2 R113, R113 ;  /* 0x0000007100717308 */ /* 0x000ea20000000800 */
[--C-:B------:R-:W-:Y:S01]  /*2ca0*/  FFMA R34, R34, UR6, -R2.reuse ;  /* 0x0000000622227c23 */ /* 0x100fe20008000802 */
[--C-:B------:R-:W-:Y:S01]  /*2cb0*/  FFMA R136, R47, UR6, -R2.reuse ;  /* 0x000000062f887c23 */ /* 0x100fe20008000802 */
[----:B------:R-:W-:Y:S01]  /*2cc0*/  @!P5 FMUL R116, R116, 0.5 ;  /* 0x3f0000007474d820 */ /* 0x000fe20000400000 */
[--C-:B------:R-:W-:Y:S01]  /*2cd0*/  FFMA R140, R51, UR6, -R2.reuse ;  /* 0x00000006338c7c23 */ /* 0x100fe20008000802 */
[----:B---3--:R-:W-:Y:S01]  /*2ce0*/  @!P4 FMUL R105, R105, R105 ;  /* 0x000000696969c220 */ /* 0x008fe20000400000 */
[----:B------:R-:W-:Y:S01]  /*2cf0*/  FSETP.GEU.AND P4, PT, R26, -126, PT ;  /* 0xc2fc00001a00780b */ /* 0x000fe20003f8e000 */
[--C-:B------:R-:W-:Y:S01]  /*2d00*/  FFMA R42, R42, UR6, -R2.reuse ;  /* 0x000000062a2a7c23 */ /* 0x100fe20008000802 */
[----:B------:R-:W3:Y:S01]  /*2d10*/  MUFU.EX2 R120, R120 ;  /* 0x0000007800787308 */ /* 0x000ee20000000800 */
[--C-:B------:R-:W-:Y:S01]  /*2d20*/  FFMA R50, R50, UR6, -R2.reuse ;  /* 0x0000000632327c23 */ /* 0x100fe20008000802 */
[--C-:B------:R-:W-:Y:S01]  /*2d30*/  FFMA R154, R67, UR6, -R2.reuse ;  /* 0x00000006439a7c23 */ /* 0x100fe20008000802 */
[----:B------:R-:W-:Y:S01]  /*2d40*/  @!P6 FMUL R109, R109, 0.5 ;  /* 0x3f0000006d6de820 */ /* 0x000fe20000400000 */
[--C-:B------:R-:W-:Y:S01]  /*2d50*/  FFMA R46, R46, UR6, -R2.reuse ;  /* 0x000000062e2e7c23 */ /* 0x100fe20008000802 */
[--C-:B------:R-:W-:Y:S01]  /*2d60*/  FFMA R54, R54, UR6, -R2.reuse ;  /* 0x0000000636367c23 */ /* 0x100fe20008000802 */
[--C-:B------:R-:W-:Y:S01]  /*2d70*/  FFMA R148, R59, UR6, -R2.reuse ;  /* 0x000000063b947c23 */ /* 0x100fe20008000802 */
[--C-:B------:R-:W-:Y:S01]  /*2d80*/  FFMA R152, R63, UR6, -R2.reuse ;  /* 0x000000063f987c23 */ /* 0x100fe20008000802 */
[----:B------:R-:W4:Y:S01]  /*2d90*/  MUFU.EX2 R112, R112 ;  /* 0x0000007000707308 */ /* 0x000f220000000800 */
[----:B--2---:R-:W-:Y:S01]  /*2da0*/  @!P2 FMUL R113, R113, R113 ;  /* 0x000000717171a220 */ /* 0x004fe20000400000 */
[----:B------:R-:W-:Y:S01]  /*2db0*/  FSETP.GEU.AND P2, PT, R34, -126, PT ;  /* 0xc2fc00002200780b */ /* 0x000fe20003f4e000 */
[----:B------:R-:W-:Y:S01]  /*2dc0*/  @!P4 FMUL R26, R26, 0.5 ;  /* 0x3f0000001a1ac820 */ /* 0x000fe20000400000 */
[--C-:B------:R-:W-:Y:S01]  /*2dd0*/  FFMA R62, R62, UR6, -R2.reuse ;  /* 0x000000063e3e7c23 */ /* 0x100fe20008000802 */
[--C-:B------:R-:W-:Y:S01]  /*2de0*/  FFMA R160, R79, UR6, -R2.reuse ;  /* 0x000000064fa07c23 */ /* 0x100fe20008000802 */
[--C-:B------:R-:W-:Y:S01]  /*2df0*/  FFMA R58, R58, UR6, -R2.reuse ;  /* 0x000000063a3a7c23 */ /* 0x100fe20008000802 */
[--C-:B------:R-:W-:Y:S01]  /*2e00*/  FFMA R66, R66, UR6, -R2.reuse ;  /* 0x0000000642427c23 */ /* 0x100fe20008000802 */
[----:B------:R-:W2:Y:S01]  /*2e10*/  MUFU.EX2 R116, R116 ;  /* 0x0000007400747308 */ /* 0x000ea20000000800 */
[----:B---3--:R-:W-:Y:S01]  /*2e20*/  @!P1 FMUL R120, R120, R120 ;  /* 0x0000007878789220 */ /* 0x008fe20000400000 */
[----:B------:R-:W-:Y:S01]  /*2e30*/  FSETP.GEU.AND P1, PT, R132, -126, PT ;  /* 0xc2fc00008400780b */ /* 0x000fe20003f2e000 */
[--C-:B------:R-:W-:Y:S01]  /*2e40*/  FFMA R156, R71, UR6, -R2.reuse ;  /* 0x00000006479c7c23 */ /* 0x100fe20008000802 */
[--C-:B------:R-:W-:Y:S01]  /*2e50*/  FFMA R74, R74, UR6, -R2.reuse ;  /* 0x000000064a4a7c23 */ /* 0x100fe20008000802 */
[--C-:B------:R-:W-:Y:S01]  /*2e60*/  FFMA R158, R75, UR6, -R2.reuse ;  /* 0x000000064b9e7c23 */ /* 0x100fe20008000802 */
[--C-:B------:R-:W-:Y:S01]  /*2e70*/  FFMA R70, R70, UR6, -R2.reuse ;  /* 0x0000000646467c23 */ /* 0x100fe20008000802 */
[----:B------:R-:W-:Y:S01]  /*2e80*/  @!P2 FMUL R34, R34, 0.5 ;  /* 0x3f0000002222a820 */ /* 0x000fe20000400000 */
[----:B------:R-:W3:Y:S01]  /*2e90*/  MUFU.EX2 R109, R109 ;  /* 0x0000006d006d7308 */ /* 0x000ee20000000800 */
[----:B----4-:R-:W-:Y:S01]  /*2ea0*/  @!P3 FMUL R112, R112, R112 ;  /* 0x000000707070b220 */ /* 0x010fe20000400000 */
[----:B------:R-:W-:Y:S01]  /*2eb0*/  FSETP.GEU.AND P3, PT, R124, -126, PT ;  /* 0xc2fc00007c00780b */ /* 0x000fe20003f6e000 */
[--C-:B------:R-:W-:Y:S01]  /*2ec0*/  FFMA R91, R91, UR6, -R2.reuse ;  /* 0x000000065b5b7c23 */ /* 0x100fe20008000802 */
[--C-:B------:R-:W-:Y:S01]  /*2ed0*/  FFMA R78, R78, UR6, -R2.reuse ;  /* 0x000000064e4e7c23 */ /* 0x100fe20008000802 */
[--C-:B------:R-:W-:Y:S01]  /*2ee0*/  FFMA R86, R86, UR6, -R2.reuse ;  /* 0x0000000656567c23 */ /* 0x100fe20008000802 */
[--C-:B------:R-:W-:Y:S01]  /*2ef0*/  FFMA R162, R83, UR6, -R2.reuse ;  /* 0x0000000653a27c23 */ /* 0x100fe20008000802 */
[----:B------:R-:W-:Y:S01]  /*2f00*/  @!P1 FMUL R132, R132, 0.5 ;  /* 0x3f00000084849820 */ /* 0x000fe20000400000 */
[----:B------:R4:W5:Y:S01]  /*2f10*/  MUFU.EX2 R27, R26 ;  /* 0x0000001a001b7308 */ /* 0x0009620000000800 */
[----:B--2---:R-:W-:Y:S01]  /*2f20*/  @!P5 FMUL R116, R116, R116 ;  /* 0x000000747474d220 */ /* 0x004fe20000400000 */
[----:B------:R-:W-:Y:S01]  /*2f30*/  FSETP.GEU.AND P5, PT, R128, -126, PT ;  /* 0xc2fc00008000780b */ /* 0x000fe20003fae000 */
[--C-:B------:R-:W-:Y:S01]  /*2f40*/  FFMA R3, R87, UR6, -R2.reuse ;  /* 0x0000000657037c23 */ /* 0x100fe20008000802 */
[--C-:B------:R-:W-:Y:S01]  /*2f50*/  FFMA R82, R82, UR6, -R2.reuse ;  /* 0x0000000652527c23 */ /* 0x100fe20008000802 */
[--C-:B------:R-:W-:Y:S01]  /*2f60*/  FFMA R103, R103, UR6, -R2.reuse ;  /* 0x0000000667677c23 */ /* 0x100fe20008000802 */
[--C-:B------:R-:W-:Y:S01]  /*2f70*/  FFMA R99, R99, UR6, -R2.reuse ;  /* 0x0000000663637c23 */ /* 0x100fe20008000802 */
[----:B------:R-:W-:Y:S01]  /*2f80*/  @!P3 FMUL R124, R124, 0.5 ;  /* 0x3f0000007c7cb820 */ /* 0x000fe20000400000 */
[----:B------:R-:W2:Y:S01]  /*2f90*/  MUFU.EX2 R132, R132 ;  /* 0x0000008400847308 */ /* 0x000ea20000000800 */
[----:B---3--:R-:W-:Y:S01]  /*2fa0*/  @!P6 FMUL R109, R109, R109 ;  /* 0x0000006d6d6de220 */ /* 0x008fe20000400000 */
[----:B------:R-:W-:Y:S01]  /*2fb0*/  FSETP.GEU.AND P6, PT, R30, -126, PT ;  /* 0xc2fc00001e00780b */ /* 0x000fe20003fce000 */
[--C-:B----4-:R-:W-:Y:S01]  /*2fc0*/  FFMA R26, R90, UR6, -R2.reuse ;  /* 0x000000065a1a7c23 */ /* 0x110fe20008000802 */
[--C-:B------:R-:W-:Y:S01]  /*2fd0*/  FFMA R95, R95, UR6, -R2.reuse ;  /* 0x000000065f5f7c23 */ /* 0x100fe20008000802 */
[--C-:B------:R-:W-:Y:S01]  /*2fe0*/  FFMA R115, R115, UR6, -R2.reuse ;  /* 0x0000000673737c23 */ /* 0x100fe20008000802 */
[--C-:B------:R-:W-:Y:S01]  /*2ff0*/  FFMA R111, R111, UR6, -R2.reuse ;  /* 0x000000066f6f7c23 */ /* 0x100fe20008000802 */
[----:B------:R-:W-:Y:S01]  /*3000*/  @!P5 FMUL R128, R128, 0.5 ;  /* 0x3f0000008080d820 */ /* 0x000fe20000400000 */
[----:B------:R-:W3:Y:S01]  /*3010*/  MUFU.EX2 R124, R124 ;  /* 0x0000007c007c7308 */ /* 0x000ee20000000800 */
[----:B-----5:R-:W-:Y:S01]  /*3020*/  @!P4 FMUL R27, R27, R27 ;  /* 0x0000001b1b1bc220 */ /* 0x020fe20000400000 */
[----:B------:R-:W-:Y:S01]  /*3030*/  FSETP.GEU.AND P4, PT, R38, -126, PT ;  /* 0xc2fc00002600780b */ /* 0x000fe20003f8e000 */
[--C-:B------:R-:W-:Y:S01]  /*3040*/  FFMA R107, R107, UR6, -R2.reuse ;  /* 0x000000066b6b7c23 */ /* 0x100fe20008000802 */
[--C-:B------:R-:W-:Y:S01]  /*3050*/  FFMA R117, R123, UR6, -R2.reuse ;  /* 0x000000067b757c23 */ /* 0x100fe20008000802 */
[--C-:B------:R-:W-:Y:S01]  /*3060*/  FFMA R121, R127, UR6, -R2.reuse ;  /* 0x000000067f797c23 */ /* 0x100fe20008000802 */
[--C-:B------:R-:W-:Y:S01]  /*3070*/  FFMA R164, R126, UR6, -R2.reuse ;  /* 0x000000067ea47c23 */ /* 0x100fe20008000802 */
[----:B------:R-:W-:Y:S01]  /*3080*/  @!P6 FMUL R30, R30, 0.5 ;  /* 0x3f0000001e1ee820 */ /* 0x000fe20000400000 */
[----:B------:R-:W4:Y:S01]  /*3090*/  MUFU.EX2 R128, R128 ;  /* 0x0000008000807308 */ /* 0x000f220000000800 */
[----:B--2---:R-:W-:Y:S01]  /*30a0*/  @!P1 FMUL R132, R132, R132 ;  /* 0x0000008484849220 */ /* 0x004fe20000400000 */
[----:B------:R-:W-:Y:S01]  /*30b0*/  FSETP.GEU.AND P1, PT, R144, -126, PT ;  /* 0xc2fc00009000780b */ /* 0x000fe20003f2e000 */
[--C-:B------:R-:W-:Y:S01]  /*30c0*/  FFMA R123, R131, UR6, -R2.reuse ;  /* 0x00000006837b7c23 */ /* 0x100fe20008000802 */
[--C-:B------:R-:W-:Y:S01]  /*30d0*/  FFMA R125, R139, UR6, -R2.reuse ;  /* 0x000000068b7d7c23 */ /* 0x100fe20008000802 */
[--C-:B------:R-:W-:Y:S01]  /*30e0*/  FFMA R130, R130, UR6, -R2.reuse ;  /* 0x0000000682827c23 */ /* 0x100fe20008000802 */
[--C-:B------:R-:W-:Y:S01]  /*30f0*/  FFMA R138, R138, UR6, -R2.reuse ;  /* 0x000000068a8a7c23 */ /* 0x100fe20008000802 */
[----:B------:R-:W-:Y:S01]  /*3100*/  @!P4 FMUL R38, R38, 0.5 ;  /* 0x3f0000002626c820 */ /* 0x000fe20000400000 */
[----:B------:R2:W5:Y:S01]  /*3110*/  MUFU.EX2 R31, R30 ;  /* 0x0000001e001f7308 */ /* 0x0005620000000800 */
[----:B---3--:R-:W-:Y:S01]  /*3120*/  @!P3 FMUL R124, R124, R124 ;  /* 0x0000007c7c7cb220 */ /* 0x008fe20000400000 */
[----:B------:R-:W-:Y:S01]  /*3130*/  FSETP.GEU.AND P3, PT, R136, -126, PT ;  /* 0xc2fc00008800780b */ /* 0x000fe20003f6e000 */
[--C-:B------:R-:W-:Y:S01]  /*3140*/  FFMA R127, R143, UR6, -R2.reuse ;  /* 0x000000068f7f7c23 */ /* 0x100fe20008000802 */
[--C-:B------:R-:W-:Y:S01]  /*3150*/  FFMA R131, R147, UR6, -R2.reuse ;  /* 0x0000000693837c23 */ /* 0x100fe20008000802 */
[--C-:B------:R-:W-:Y:S01]  /*3160*/  FFMA R146, R146, UR6, -R2.reuse ;  /* 0x0000000692927c23 */ /* 0x100fe20008000802 */
[--C-:B------:R-:W-:Y:S01]  /*3170*/  FFMA R142, R142, UR6, -R2.reuse ;  /* 0x000000068e8e7c23 */ /* 0x100fe20008000802 */
[----:B------:R-:W-:Y:S01]  /*3180*/  @!P1 FMUL R144, R144, 0.5 ;  /* 0x3f00000090909820 */ /* 0x000fe20000400000 */
[----:B------:R3:W1:Y:S01]  /*3190*/  MUFU.EX2 R39, R38 ;  /* 0x0000002600277308 */ /* 0x0006620000000800 */
[----:B----4-:R-:W-:Y:S01]  /*31a0*/  @!P5 FMUL R128, R128, R128 ;  /* 0x000000808080d220 */ /* 0x010fe20000400000 */
[----:B------:R-:W-:Y:S01]  /*31b0*/  FSETP.GEU.AND P5, PT, R140, -126, PT ;  /* 0xc2fc00008c00780b */ /* 0x000fe20003fae000 */
[--C-:B--2---:R-:W-:Y:S01]  /*31c0*/  FFMA R30, R94, UR6, -R2.reuse ;  /* 0x000000065e1e7c23 */ /* 0x104fe20008000802 */
[--C-:B------:R-:W-:Y:S01]  /*31d0*/  FFMA R133, R135, UR6, -R2.reuse ;  /* 0x0000000687857c23 */ /* 0x100fe20008000802 */
[----:B------:R-:W-:Y:S01]  /*31e0*/  FADD R135, R48, R101 ;  /* 0x0000006530877221 */ /* 0x000fe20000000000 */
[----:B------:R-:W-:Y:S01]  /*31f0*/  FFMA R119, R119, UR6, -R2 ;  /* 0x0000000677777c23 */ /* 0x000fe20008000802 */
[----:B------:R-:W-:Y:S01]  /*3200*/  @!P3 FMUL R136, R136, 0.5 ;  /* 0x3f0000008888b820 */ /* 0x000fe20000400000 */
[----:B------:R-:W2:Y:S01]  /*3210*/  MUFU.EX2 R144, R144 ;  /* 0x0000009000907308 */ /* 0x000ea20000000800 */
[----:B-----5:R-:W-:Y:S01]  /*3220*/  @!P6 FMUL R31, R31, R31 ;  /* 0x0000001f1f1fe220 */ /* 0x020fe20000400000 */
[----:B------:R-:W-:Y:S01]  /*3230*/  FSETP.GEU.AND P6, PT, R42, -126, PT ;  /* 0xc2fc00002a00780b */ /* 0x000fe20003fce000 */
[----:B---3--:R-:W-:Y:S01]  /*3240*/  FADD R38, R10, R73 ;  /* 0x000000490a267221 */ /* 0x008fe20000000000 */
[----:B------:R-:W-:Y:S01]  /*3250*/  FADD R137, R18, R105 ;  /* 0x0000006912897221 */ /* 0x000fe20000000000 */
[----:B------:R-:W-:-:S02]  /*3260*/  F2FP.BF16.F32.PACK_AB R48, R37, R48 ;  /* 0x000000302530723e */ /* 0x000fc400000010ff */
[----:B------:R-:W-:Y:S01]  /*3270*/  @!P5 FMUL R140, R140, 0.5 ;  /* 0x3f0000008c8cd820 */ /* 0x000fe20000400000 */
[----:B------:R3:W4:Y:S01]  /*3280*/  MUFU.EX2 R35, R34 ;  /* 0x0000002200237308 */ /* 0x0007220000000800 */
[----:B-1----:R-:W-:Y:S01]  /*3290*/  @!P4 FMUL R39, R39, R39 ;  /* 0x000000272727c220 */ /* 0x002fe20000400000 */
[----:B------:R-:W-:Y:S01]  /*32a0*/  FSETP.GEU.AND P4, PT, R50, -126, PT ;  /* 0xc2fc00003200780b */ /* 0x000fe20003f8e000 */
[----:B------:R-:W-:Y:S01]  /*32b0*/  FADD R143, R38, R137 ;  /* 0x00000089268f7221 */ /* 0x000fe20000000000 */
[----:B------:R-:W-:Y:S01]  /*32c0*/  FADD R38, R36, R77 ;  /* 0x0000004d24267221 */ /* 0x000fe20000000000 */
[----:B------:R-:W-:Y:S01]  /*32d0*/  FADD R137, R52, R109 ;  /* 0x0000006d34897221 */ /* 0x000fe20000000000 */
[----:B------:R-:W-:Y:S01]  /*32e0*/  F2FP.BF16.F32.PACK_AB R52, R45, R52 ;  /* 0x000000342d34723e */ /* 0x000fe200000010ff */
[----:B------:R-:W-:Y:S01]  /*32f0*/  @!P6 FMUL R42, R42, 0.5 ;  /* 0x3f0000002a2ae820 */ /* 0x000fe20000400000 */
[----:B------:R-:W1:Y:S01]  /*3300*/  MUFU.EX2 R136, R136 ;  /* 0x0000008800887308 */ /* 0x000e620000000800 */
[----:B--2---:R-:W-:Y:S01]  /*3310*/  @!P1 FMUL R144, R144, R144 ;  /* 0x0000009090909220 */ /* 0x004fe20000400000 */
[----:B------:R-:W-:Y:S01]  /*3320*/  FSETP.GEU.AND P1, PT, R154, -126, PT ;  /* 0xc2fc00009a00780b */ /* 0x000fe20003f2e000 */
[----:B---3--:R-:W-:Y:S01]  /*3330*/  FADD R34, R32, R69 ;  /* 0x0000004520227221 */ /* 0x008fe20000000000 */
[----:B------:R-:W-:Y:S01]  /*3340*/  FADD R147, R38, R137 ;  /* 0x0000008926937221 */ /* 0x000fe20000000000 */
[----:B------:R-:W-:Y:S01]  /*3350*/  FADD R38, R21, R80 ;  /* 0x0000005015267221 */ /* 0x000fe20000000000 */
[----:B------:R-:W-:Y:S01]  /*3360*/  FADD R137, R49, R112 ;  /* 0x0000007031897221 */ /* 0x000fe20000000000 */
[----:B------:R-:W-:Y:S01]  /*3370*/  @!P4 FMUL R50, R50, 0.5 ;  /* 0x3f0000003232c820 */ /* 0x000fe20000400000 */
[----:B------:R-:W2:Y:S01]  /*3380*/  MUFU.EX2 R43, R42 ;  /* 0x0000002a002b7308 */ /* 0x000ea20000000800 */
[----:B----4-:R-:W-:Y:S01]  /*3390*/  @!P2 FMUL R35, R35, R35 ;  /* 0x000000232323a220 */ /* 0x010fe20000400000 */
[----:B------:R-:W-:Y:S01]  /*33a0*/  FSETP.GEU.AND P2, PT, R46, -126, PT ;  /* 0xc2fc00002e00780b */ /* 0x000fe20003f4e000 */
[----:B------:R-:W-:Y:S01]  /*33b0*/  FADD R139, R34, R135 ;  /* 0x00000087228b7221 */ /* 0x000fe20000000000 */
[----:B------:R-:W-:Y:S01]  /*33c0*/  FADD R34, R15, R68 ;  /* 0x000000440f227221 */ /* 0x000fe20000000000 */
[----:B------:R-:W-:Y:S01]  /*33d0*/  FADD R135, R37, R100 ;  /* 0x0000006425877221 */ /* 0x000fe20000000000 */
[----:B------:R-:W-:Y:S01]  /*33e0*/  FADD R137, R38, R137 ;  /* 0x0000008926897221 */ /* 0x000fe20000000000 */
[----:B------:R-:W-:Y:S01]  /*33f0*/  @!P1 FMUL R154, R154, 0.5 ;  /* 0x3f0000009a9a9820 */ /* 0x000fe20000400000 */
[----:B------:R-:W3:Y:S01]  /*3400*/  MUFU.EX2 R140, R140 ;  /* 0x0000008c008c7308 */ /* 0x000ee20000000800 */
        /* <DEDUP_REMOVED lines=10> */
[----:B------:R-:W-:Y:S01]  /*34b0*/  FADD R145, R34, R135 ;  /* 0x0000008722917221 */ /* 0x000fe20000000000 */
[----:B------:R-:W-:Y:S01]  /*34c0*/  FADD R34, R11, R60 ;  /* 0x0000003c0b227221 */ /* 0x000fe20000000000 */
[----:B------:R-:W-:Y:S01]  /*34d0*/  FADD R135, R29, R92 ;  /* 0x0000005c1d877221 */ /* 0x000fe20000000000 */
[----:B------:R-:W-:Y:S01]  /*34e0*/  F2FP.BF16.F32.PACK_AB R60, R60, R61 ;  /* 0x0000003d3c3c723e */ /* 0x000fe200000010ff */
[----:B------:R-:W-:Y:S01]  /*34f0*/  @!P3 FMUL R148, R148, 0.5 ;  /* 0x3f0000009494b820 */ /* 0x000fe20000400000 */
[----:B------:R-:W2:Y:S01]  /*3500*/  MUFU.EX2 R154, R154 ;  /* 0x0000009a009a7308 */ /* 0x000ea20000000800 */
[----:B---3--:R-:W-:Y:S01]  /*3510*/  @!P5 FMUL R140, R140, R140 ;  /* 0x0000008c8c8cd220 */ /* 0x008fe20000400000 */
[----:B------:R-:W-:-:S02]  /*3520*/  FSETP.GEU.AND P5, PT, R152, -126, PT ;  /* 0xc2fc00009800780b */ /* 0x000fc40003fae000 */
[----:B------:R-:W-:-:S03]  /*3530*/  F2FP.BF16.F32.PACK_AB R36, R19, R36 ;  /* 0x000000241324723e */ /* 0x000fc600000010ff */
[----:B------:R-:W-:Y:S01]  /*3540*/  @!P6 FMUL R54, R54, 0.5 ;  /* 0x3f0000003636e820 */ /* 0x000fe20000400000 */
[----:B------:R-:W3:Y:S01]  /*3550*/  MUFU.EX2 R47, R46 ;  /* 0x0000002e002f7308 */ /* 0x000ee20000000800 */
[----:B-1----:R-:W-:Y:S01]  /*3560*/  @!P4 FMUL R51, R51, R51 ;  /* 0x000000333333c220 */ /* 0x002fe20000400000 */
[----:B------:R-:W-:-:S04]  /*3570*/  FSETP.GEU.AND P4, PT, R62, -126, PT ;  /* 0xc2fc00003e00780b */ /* 0x000fc80003f8e000 */
[----:B------:R-:W-:Y:S01]  /*3580*/  F2FP.BF16.F32.PACK_AB R37, R140, R51 ;  /* 0x000000338c25723e */ /* 0x000fe200000010ff */
[----:B------:R-:W-:Y:S01]  /*3590*/  @!P5 FMUL R152, R152, 0.5 ;  /* 0x3f0000009898d820 */ /* 0x000fe20000400000 */
[----:B------:R-:W1:Y:S01]  /*35a0*/  MUFU.EX2 R55, R54 ;  /* 0x0000003600377308 */ /* 0x000e620000000800 */
[----:B--2---:R-:W-:Y:S01]  /*35b0*/  @!P1 FMUL R154, R154, R154 ;  /* 0x0000009a9a9a9220 */ /* 0x004fe20000400000 */
[----:B------:R-:W-:-:S05]  /*35c0*/  FSETP.GEU.AND P1, PT, R160, -126, PT ;  /* 0xc2fc0000a000780b */ /* 0x000fca0003f2e000 */
[----:B------:R-:W-:Y:S01]  /*35d0*/  @!P4 FMUL R62, R62, 0.5 ;  /* 0x3f0000003e3ec820 */ /* 0x000fe20000400000 */
[----:B------:R-:W2:Y:S01]  /*35e0*/  MUFU.EX2 R148, R148 ;  /* 0x0000009400947308 */ /* 0x000ea20000000800 */
[----:B---3--:R-:W-:Y:S01]  /*35f0*/  @!P2 FMUL R47, R47, R47 ;  /* 0x0000002f2f2fa220 */ /* 0x008fe20000400000 */
[----:B------:R-:W-:-:S05]  /*3600*/  FSETP.GEU.AND P2, PT, R58, -126, PT ;  /* 0xc2fc00003a00780b */ /* 0x000fca0003f4e000 */
[----:B------:R-:W-:Y:S01]  /*3610*/  @!P1 FMUL R160, R160, 0.5 ;  /* 0x3f000000a0a09820 */ /* 0x000fe20000400000 */
[----:B------:R3:W4:Y:S01]  /*3620*/  MUFU.EX2 R63, R62 ;  /* 0x0000003e003f7308 */ /* 0x0007220000000800 */
[----:B-1----:R-:W-:Y:S01]  /*3630*/  @!P6 FMUL R55, R55, R55 ;  /* 0x000000373737e220 */ /* 0x002fe20000400000 */
[----:B------:R-:W-:-:S05]  /*3640*/  FSETP.GEU.AND P6, PT, R66, -126, PT ;  /* 0xc2fc00004200780b */ /* 0x000fca0003fce000 */
[----:B------:R-:W-:Y:S01]  /*3650*/  @!P2 FMUL R58, R58, 0.5 ;  /* 0x3f0000003a3aa820 */ /* 0x000fe20000400000 */
[----:B------:R-:W1:Y:S01]  /*3660*/  MUFU.EX2 R152, R152 ;  /* 0x0000009800987308 */ /* 0x000e620000000800 */
[----:B--2---:R-:W-:Y:S01]  /*3670*/  @!P3 FMUL R148, R148, R148 ;  /* 0x000000949494b220 */ /* 0x004fe20000400000 */
[----:B------:R-:W-:Y:S01]  /*3680*/  FSETP.GEU.AND P3, PT, R156, -126, PT ;  /* 0xc2fc00009c00780b */ /* 0x000fe20003f6e000 */
[----:B---3--:R-:W-:Y:S01]  /*3690*/  FADD R62, R34, R135 ;  /* 0x00000087223e7221 */ /* 0x008fe20000000000 */
[----:B------:R-:W-:Y:S01]  /*36a0*/  FADD R34, R19, R76 ;  /* 0x0000004c13227221 */ /* 0x000fe20000000000 */
[----:B------:R-:W-:Y:S02]  /*36b0*/  FADD R135, R45, R108 ;  /* 0x0000006c2d877221 */ /* 0x000fe40000000000 */
[----:B------:R-:W-:Y:S01]  /*36c0*/  @!P6 FMUL R66, R66, 0.5 ;  /* 0x3f0000004242e820 */ /* 0x000fe20000400000 */
[----:B------:R-:W2:Y:S01]  /*36d0*/  MUFU.EX2 R59, R58 ;  /* 0x0000003a003b7308 */ /* 0x000ea20000000800 */
[----:B----4-:R-:W-:Y:S01]  /*36e0*/  @!P4 FMUL R63, R63, R63 ;  /* 0x0000003f3f3fc220 */ /* 0x010fe20000400000 */
[----:B------:R-:W-:Y:S01]  /*36f0*/  FSETP.GEU.AND P4, PT, R74, -126, PT ;  /* 0xc2fc00004a00780b */ /* 0x000fe20003f8e000 */
[----:B------:R-:W-:Y:S01]  /*3700*/  FADD R149, R34, R135 ;  /* 0x0000008722957221 */ /* 0x000fe20000000000 */
[----:B------:R-:W-:Y:S01]  /*3710*/  FADD R34, R12, R81 ;  /* 0x000000510c227221 */ /* 0x000fe20000000000 */
[----:B------:R-:W-:-:S02]  /*3720*/  FADD R135, R20, R113 ;  /* 0x0000007114877221 */ /* 0x000fc40000000000 */
[----:B------:R-:W-:Y:S01]  /*3730*/  @!P3 FMUL R156, R156, 0.5 ;  /* 0x3f0000009c9cb820 */ /* 0x000fe20000400000 */
[----:B------:R-:W3:Y:S01]  /*3740*/  MUFU.EX2 R160, R160 ;  /* 0x000000a000a07308 */ /* 0x000ee20000000800 */
[----:B-1----:R-:W-:Y:S01]  /*3750*/  @!P5 FMUL R152, R152, R152 ;  /* 0x000000989898d220 */ /* 0x002fe20000400000 */
[----:B------:R-:W-:Y:S01]  /*3760*/  FSETP.GEU.AND P5, PT, R158, -126, PT ;  /* 0xc2fc00009e00780b */ /* 0x000fe20003fae000 */
[----:B------:R-:W-:Y:S01]  /*3770*/  FADD R135, R34, R135 ;  /* 0x0000008722877221 */ /* 0x000fe20000000000 */
[----:B------:R-:W-:Y:S01]  /*3780*/  FADD R149, R62, R149 ;  /* 0x000000953e957221 */ /* 0x000fe20000000000 */
[----:B------:R-:W-:Y:S02]  /*3790*/  F2FP.BF16.F32.PACK_AB R62, R64, R65 ;  /* 0x00000041403e723e */ /* 0x000fe400000010ff */
        /* <DEDUP_REMOVED lines=24> */
[----:B------:R-:W-:-:S05]  /*3920*/  FSETP.GEU.AND P5, PT, R3, -126, PT ;  /* 0xc2fc00000300780b */ /* 0x000fca0003fae000 */
        /* <DEDUP_REMOVED lines=14> */
[----:B---3--:R-:W-:Y:S01]  /*3a10*/  FFMA R3, R98, UR6, -R2 ;  /* 0x0000000662037c23 */ /* 0x008fe20008000802 */
[----:B--2---:R-:W-:-:S04]  /*3a20*/  @!P4 FMUL R87, R87, R87 ;  /* 0x000000575757c220 */ /* 0x004fc80000400000 */
[----:B------:R-:W-:Y:S01]  /*3a30*/  FSETP.GEU.AND P4, PT, R3, -126, PT ;  /* 0xc2fc00000300780b */ /* 0x000fe20003f8e000 */
[----:B------:R-:W-:Y:S01]  /*3a40*/  @!P1 FMUL R103, R103, 0.5 ;  /* 0x3f00000067679820 */ /* 0x000fe20000400000 */
[----:B------:R-:W2:Y:S01]  /*3a50*/  MUFU.EX2 R83, R82 ;  /* 0x0000005200537308 */ /* 0x000ea20000000800 */
[----:B----4-:R-:W-:Y:S01]  /*3a60*/  @!P5 FMUL R90, R90, R90 ;  /* 0x0000005a5a5ad220 */ /* 0x010fe20000400000 */
[----:B------:R-:W-:-:S06]  /*3a70*/  FSETP.GEU.AND P5, PT, R99, -126, PT ;  /* 0xc2fc00006300780b */ /* 0x000fcc0003fae000 */
[----:B------:R3:W4:Y:S01]  /*3a80*/  MUFU.EX2 R94, R26 ;  /* 0x0000001a005e7308 */ /* 0x0007220000000800 */
[----:B-1----:R-:W-:Y:S01]  /*3a90*/  @!P3 FMUL R162, R162, R162 ;  /* 0x000000a2a2a2b220 */ /* 0x002fe20000400000 */
[----:B------:R-:W-:Y:S01]  /*3aa0*/  FSETP.GEU.AND P3, PT, R95, -126, PT ;  /* 0xc2fc00005f00780b */ /* 0x000fe20003f6e000 */
[----:B------:R-:W-:-:S04]  /*3ab0*/  @!P4 FMUL R3, R3, 0.5 ;  /* 0x3f0000000303c820 */ /* 0x000fc80000400000 */
[----:B------:R-:W-:Y:S01]  /*3ac0*/  @!P5 FMUL R99, R99, 0.5 ;  /* 0x3f0000006363d820 */ /* 0x000fe20000400000 */
[----:B------:R-:W1:Y:S01]  /*3ad0*/  MUFU.EX2 R103, R103 ;  /* 0x0000006700677308 */ /* 0x000e620000000800 */
[----:B---3--:R-:W-:Y:S01]  /*3ae0*/  FFMA R26, R102, UR6, -R2 ;  /* 0x00000006661a7c23 */ /* 0x008fe20008000802 */
[----:B--2---:R-:W-:Y:S01]  /*3af0*/  @!P2 FMUL R83, R83, R83 ;  /* 0x000000535353a220 */ /* 0x004fe20000400000 */
[----:B------:R-:W-:-:S04]  /*3b00*/  FSETP.GEU.AND P2, PT, R30, -126, PT ;  /* 0xc2fc00001e00780b */ /* 0x000fc80003f4e000 */
[----:B------:R-:W-:Y:S01]  /*3b10*/  @!P3 FMUL R95, R95, 0.5 ;  /* 0x3f0000005f5fb820 */ /* 0x000fe20000400000 */
[----:B------:R2:W3:Y:S01]  /*3b20*/  MUFU.EX2 R102, R3 ;  /* 0x0000000300667308 */ /* 0x0004e20000000800 */
[----:B----4-:R-:W-:Y:S01]  /*3b30*/  @!P6 FMUL R94, R94, R94 ;  /* 0x0000005e5e5ee220 */ /* 0x010fe20000400000 */
[----:B------:R-:W-:-:S03]  /*3b40*/  FSETP.GEU.AND P6, PT, R26, -126, PT ;  /* 0xc2fc00001a00780b */ /* 0x000fc60003fce000 */
[----:B------:R-:W-:-:S03]  /*3b50*/  FADD R34, R27, R94 ;  /* 0x0000005e1b227221 */ /* 0x000fc60000000000 */
[----:B------:R-:W4:Y:S01]  /*3b60*/  MUFU.EX2 R99, R99 ;  /* 0x0000006300637308 */ /* 0x000f220000000800 */
[----:B--2---:R-:W-:Y:S01]  /*3b70*/  FFMA R3, R110, UR6, -R2 ;  /* 0x000000066e037c23 */ /* 0x004fe20008000802 */
[----:B-1----:R-:W-:Y:S01]  /*3b80*/  @!P1 FMUL R103, R103, R103 ;  /* 0x0000006767679220 */ /* 0x002fe20000400000 */
[----:B------:R-:W-:Y:S01]  /*3b90*/  FSETP.GEU.AND P1, PT, R115, -126, PT ;  /* 0xc2fc00007300780b */ /* 0x000fe20003f2e000 */
[----:B------:R-:W-:-:S03]  /*3ba0*/  @!P2 FMUL R30, R30, 0.5 ;  /* 0x3f0000001e1ea820 */ /* 0x000fc60000400000 */
[----:B------:R-:W-:Y:S01]  /*3bb0*/  @!P6 FMUL R26, R26, 0.5 ;  /* 0x3f0000001a1ae820 */ /* 0x000fe20000400000 */
[----:B------:R-:W1:Y:S01]  /*3bc0*/  MUFU.EX2 R95, R95 ;  /* 0x0000005f005f7308 */ /* 0x000e620000000800 */
[----:B---3--:R-:W-:Y:S01]  /*3bd0*/  @!P4 FMUL R102, R102, R102 ;  /* 0x000000666666c220 */ /* 0x008fe20000400000 */
[----:B------:R-:W-:-:S06]  /*3be0*/  FSETP.GEU.AND P4, PT, R3, -126, PT ;  /* 0xc2fc00000300780b */ /* 0x000fcc0003f8e000 */
[----:B------:R2:W3:Y:S01]  /*3bf0*/  MUFU.EX2 R98, R30 ;  /* 0x0000001e00627308 */ /* 0x0004e20000000800 */
[----:B----4-:R-:W-:Y:S01]  /*3c00*/  @!P5 FMUL R99, R99, R99 ;  /* 0x000000636363d220 */ /* 0x010fe20000400000 */
[----:B------:R-:W-:Y:S01]  /*3c10*/  FSETP.GEU.AND P5, PT, R111, -126, PT ;  /* 0xc2fc00006f00780b */ /* 0x000fe20003fae000 */
[----:B------:R-:W-:-:S04]  /*3c20*/  @!P1 FMUL R115, R115, 0.5 ;  /* 0x3f00000073739820 */ /* 0x000fc80000400000 */
[----:B------:R-:W-:Y:S01]  /*3c30*/  @!P4 FMUL R3, R3, 0.5 ;  /* 0x3f0000000303c820 */ /* 0x000fe20000400000 */
[----:B-1----:R-:W-:Y:S01]  /*3c40*/  @!P3 FMUL R95, R95, R95 ;  /* 0x0000005f5f5fb220 */ /* 0x002fe20000400000 */
[----:B------:R-:W-:Y:S01]  /*3c50*/  FSETP.GEU.AND P3, PT, R107, -126, PT ;  /* 0xc2fc00006b00780b */ /* 0x000fe20003f6e000 */
[----:B--2---:R-:W-:Y:S01]  /*3c60*/  FFMA R30, R106, UR6, -R2 ;  /* 0x000000066a1e7c23 */ /* 0x004fe20008000802 */
[----:B------:R-:W1:Y:S04]  /*3c70*/  MUFU.EX2 R115, R115 ;  /* 0x0000007300737308 */ /* 0x000e680000000800 */
[----:B------:R-:W-:Y:S01]  /*3c80*/  @!P5 FMUL R111, R111, 0.5 ;  /* 0x3f0000006f6fd820 */ /* 0x000fe20000400000 */
[----:B---3--:R-:W-:Y:S01]  /*3c90*/  @!P2 FMUL R98, R98, R98 ;  /* 0x000000626262a220 */ /* 0x008fe20000400000 */
[----:B------:R-:W-:-:S02]  /*3ca0*/  FSETP.GEU.AND P2, PT, R30, -126, PT ;  /* 0xc2fc00001e00780b */ /* 0x000fc40003f4e000 */
[----:B------:R2:W3:Y:S03]  /*3cb0*/  MUFU.EX2 R106, R26 ;  /* 0x0000001a006a7308 */ /* 0x0004e60000000800 */
[----:B------:R-:W-:-:S05]  /*3cc0*/  @!P3 FMUL R107, R107, 0.5 ;  /* 0x3f0000006b6bb820 */ /* 0x000fca0000400000 */
[----:B------:R-:W4:Y:S01]  /*3cd0*/  MUFU.EX2 R111, R111 ;  /* 0x0000006f006f7308 */ /* 0x000f220000000800 */
[----:B--2---:R-:W-:Y:S01]  /*3ce0*/  FFMA R26, R114, UR6, -R2 ;  /* 0x00000006721a7c23 */ /* 0x004fe20008000802 */
[----:B-1----:R-:W-:Y:S01]  /*3cf0*/  @!P1 FMUL R115, R115, R115 ;  /* 0x0000007373739220 */ /* 0x002fe20000400000 */
[----:B------:R-:W-:Y:S01]  /*3d00*/  FSETP.GEU.AND P1, PT, R121, -126, PT ;  /* 0xc2fc00007900780b */ /* 0x000fe20003f2e000 */
[----:B------:R-:W-:-:S04]  /*3d10*/  @!P2 FMUL R30, R30, 0.5 ;  /* 0x3f0000001e1ea820 */ /* 0x000fc80000400000 */
[----:B------:R1:W2:Y:S01]  /*3d20*/  MUFU.EX2 R114, R3 ;  /* 0x0000000300727308 */ /* 0x0002a20000000800 */
[----:B---3--:R-:W-:Y:S01]  /*3d30*/  @!P6 FMUL R106, R106, R106 ;  /* 0x0000006a6a6ae220 */ /* 0x008fe20000400000 */
[----:B------:R-:W-:-:S06]  /*3d40*/  FSETP.GEU.AND P6, PT, R26, -126, PT ;  /* 0xc2fc00001a00780b */ /* 0x000fcc0003fce000 */
[----:B------:R-:W3:Y:S01]  /*3d50*/  MUFU.EX2 R107, R107 ;  /* 0x0000006b006b7308 */ /* 0x000ee20000000800 */
[----:B-1----:R-:W-:Y:S01]  /*3d60*/  FFMA R3, R122, UR6, -R2 ;  /* 0x000000067a037c23 */ /* 0x002fe20008000802 */
[----:B----4-:R-:W-:Y:S01]  /*3d70*/  @!P5 FMUL R111, R111, R111 ;  /* 0x0000006f6f6fd220 */ /* 0x010fe20000400000 */
[----:B------:R-:W-:Y:S01]  /*3d80*/  FSETP.GEU.AND P5, PT, R164, -126, PT ;  /* 0xc2fc0000a400780b */ /* 0x000fe20003fae000 */
[----:B------:R-:W-:-:S03]  /*3d90*/  @!P1 FMUL R121, R121, 0.5 ;  /* 0x3f00000079799820 */ /* 0x000fc60000400000 */
[----:B------:R-:W-:Y:S01]  /*3da0*/  @!P6 FMUL R26, R26, 0.5 ;  /* 0x3f0000001a1ae820 */ /* 0x000fe20000400000 */
[----:B------:R1:W4:Y:S01]  /*3db0*/  MUFU.EX2 R110, R30 ;  /* 0x0000001e006e7308 */ /* 0x0003220000000800 */
[----:B--2---:R-:W-:Y:S01]  /*3dc0*/  @!P4 FMUL R114, R114, R114 ;  /* 0x000000727272c220 */ /* 0x004fe20000400000 */
[----:B------:R-:W-:-:S06]  /*3dd0*/  FSETP.GEU.AND P4, PT, R117, -126, PT ;  /* 0xc2fc00007500780b */ /* 0x000fcc0003f8e000 */
[----:B------:R-:W-:Y:S01]  /*3de0*/  @!P5 FMUL R164, R164, 0.5 ;  /* 0x3f000000a4a4d820 */ /* 0x000fe20000400000 */
[----:B---3--:R-:W-:Y:S01]  /*3df0*/  @!P3 FMUL R107, R107, R107 ;  /* 0x0000006b6b6bb220 */ /* 0x008fe20000400000 */
[----:B------:R-:W-:Y:S01]  /*3e00*/  FSETP.GEU.AND P3, PT, R3, -126, PT ;  /* 0xc2fc00000300780b */ /* 0x000fe20003f6e000 */
[----:B------:R-:W2:Y:S01]  /*3e10*/  MUFU.EX2 R121, R121 ;  /* 0x0000007900797308 */ /* 0x000ea20000000800 */
[----:B-1----:R-:W-:-:S03]  /*3e20*/  FFMA R30, R118, UR6, -R2 ;  /* 0x00000006761e7c23 */ /* 0x002fc60008000802 */
[----:B------:R-:W-:Y:S01]  /*3e30*/  @!P4 FMUL R117, R117, 0.5 ;  /* 0x3f0000007575c820 */ /* 0x000fe20000400000 */
[----:B----4-:R-:W-:Y:S01]  /*3e40*/  @!P2 FMUL R110, R110, R110 ;  /* 0x0000006e6e6ea220 */ /* 0x010fe20000400000 */
[----:B------:R-:W-:Y:S02]  /*3e50*/  FSETP.GEU.AND P2, PT, R30, -126, PT ;  /* 0xc2fc00001e00780b */ /* 0x000fe40003f4e000 */
[----:B------:R-:W1:Y:S01]  /*3e60*/  MUFU.EX2 R164, R164 ;  /* 0x000000a400a47308 */ /* 0x000e620000000800 */
[----:B------:R-:W-:-:S03]  /*3e70*/  FADD R38, R43, R110 ;  /* 0x0000006e2b267221 */ /* 0x000fc60000000000 */
[----:B------:R-:W-:-:S04]  /*3e80*/  @!P3 FMUL R3, R3, 0.5 ;  /* 0x3f0000000303b820 */ /* 0x000fc80000400000 */
[----:B------:R-:W3:Y:S01]  /*3e90*/  MUFU.EX2 R117, R117 ;  /* 0x0000007500757308 */ /* 0x000ee20000000800 */
[----:B--2---:R-:W-:Y:S01]  /*3ea0*/  @!P1 FMUL R121, R121, R121 ;  /* 0x0000007979799220 */ /* 0x004fe20000400000 */
[----:B------:R-:W-:Y:S01]  /*3eb0*/  FSETP.GEU.AND P1, PT, R125, -126, PT ;  /* 0xc2fc00007d00780b */ /* 0x000fe20003f2e000 */
[----:B------:R-:W-:-:S05]  /*3ec0*/  @!P2 FMUL R30, R30, 0.5 ;  /* 0x3f0000001e1ea820 */ /* 0x000fca0000400000 */
[----:B------:R2:W4:Y:S01]  /*3ed0*/  MUFU.EX2 R126, R3 ;  /* 0x00000003007e7308 */ /* 0x0005220000000800 */
[----:B-1----:R-:W-:Y:S01]  /*3ee0*/  @!P5 FMUL R164, R164, R164 ;  /* 0x000000a4a4a4d220 */ /* 0x002fe20000400000 */
[----:B------:R-:W-:-:S05]  /*3ef0*/  FSETP.GEU.AND P5, PT, R138, -126, PT ;  /* 0xc2fc00008a00780b */ /* 0x000fca0003fae000 */
[----:B------:R-:W-:Y:S01]  /*3f00*/  @!P1 FMUL R125, R125, 0.5 ;  /* 0x3f0000007d7d9820 */ /* 0x000fe20000400000 */
[----:B------:R1:W5:Y:S01]  /*3f10*/  MUFU.EX2 R122, R30 ;  /* 0x0000001e007a7308 */ /* 0x0003620000000800 */
[----:B---3--:R-:W-:Y:S01]  /*3f20*/  @!P4 FMUL R117, R117, R117 ;  /* 0x000000757575c220 */ /* 0x008fe20000400000 */
[----:B------:R-:W-:Y:S01]  /*3f30*/  FSETP.GEU.AND P4, PT, R123, -126, PT ;  /* 0xc2fc00007b00780b */ /* 0x000fe20003f8e000 */
[----:B--2---:R-:W-:Y:S02]  /*3f40*/  FFMA R3, R134, UR6, -R2 ;  /* 0x0000000686037c23 */ /* 0x004fe40008000802 */
[----:B------:R-:W-:Y:S02]  /*3f50*/  FADD R70, R148, R117 ;  /* 0x0000007594467221 */ /* 0x000fe40000000000 */
[----:B------:R-:W-:Y:S01]  /*3f60*/  @!P5 FMUL R138, R138, 0.5 ;  /* 0x3f0000008a8ad820 */ /* 0x000fe20000400000 */
[----:B------:R-:W2:Y:S01]  /*3f70*/  MUFU.EX2 R125, R125 ;  /* 0x0000007d007d7308 */ /* 0x000ea20000000800 */
[----:B----4-:R-:W-:Y:S01]  /*3f80*/  @!P3 FMUL R126, R126, R126 ;  /* 0x0000007e7e7eb220 */ /* 0x010fe20000400000 */
[----:B------:R-:W-:Y:S01]  /*3f90*/  FSETP.GEU.AND P3, PT, R130, -126, PT ;  /* 0xc2fc00008200780b */ /* 0x000fe20003f6e000 */
[----:B-1----:R-:W-:Y:S01]  /*3fa0*/  FADD R30, R24, R53 ;  /* 0x00000035181e7221 */ /* 0x002fe20000000000 */
[----:B------:R-:W-:-:S03]  /*3fb0*/  F2FP.BF16.F32.PACK_AB R24, R7, R24 ;  /* 0x000000180718723e */ /* 0x000fc600000010ff */
[----:B------:R-:W-:Y:S01]  /*3fc0*/  @!P4 FMUL R123, R123, 0.5 ;  /* 0x3f0000007b7bc820 */ /* 0x000fe20000400000 */
[----:B------:R-:W1:Y:S01]  /*3fd0*/  MUFU.EX2 R134, R138 ;  /* 0x0000008a00867308 */ /* 0x000e620000000800 */
[----:B------:R-:W-:Y:S01]  /*3fe0*/  FADD R42, R30, R129 ;  /* 0x000000811e2a7221 */ /* 0x000fe20000000000 */
[----:B------:R-:W-:Y:S01]  /*3ff0*/  FADD R30, R7, R56 ;  /* 0x00000038071e7221 */ /* 0x000fe20000000000 */
[----:B------:R-:W-:Y:S01]  /*4000*/  FADD R129, R23, R84 ;  /* 0x0000005417817221 */ /* 0x000fe20000000000 */
[----:B-----5:R-:W-:Y:S01]  /*4010*/  @!P2 FMUL R122, R122, R122 ;  /* 0x0000007a7a7aa220 */ /* 0x020fe20000400000 */
[----:B------:R-:W-:Y:S01]  /*4020*/  FADD R42, R42, R139 ;  /* 0x0000008b2a2a7221 */ /* 0x000fe20000000000 */
[----:B------:R-:W-:Y:S01]  /*4030*/  F2FP.BF16.F32.PACK_AB R56, R56, R53 ;  /* 0x000000353838723e */ /* 0x000fe200000010ff */
[----:B------:R-:W-:Y:S01]  /*4040*/  @!P3 FMUL R130, R130, 0.5 ;  /* 0x3f0000008282b820 */ /* 0x000fe20000400000 */
[----:B------:R-:W3:Y:S01]  /*4050*/  MUFU.EX2 R123, R123 ;  /* 0x0000007b007b7308 */ /* 0x000ee20000000800 */
[----:B--2---:R-:W-:Y:S01]  /*4060*/  @!P1 FMUL R125, R125, R125 ;  /* 0x0000007d7d7d9220 */ /* 0x004fe20000400000 */
[----:B------:R-:W-:Y:S01]  /*4070*/  FSETP.GEU.AND P1, PT, R131, -126, PT ;  /* 0xc2fc00008300780b */ /* 0x000fe20003f2e000 */
[----:B------:R-:W-:Y:S01]  /*4080*/  FADD R46, R30, R129 ;  /* 0x000000811e2e7221 */ /* 0x000fe20000000000 */
[----:B------:R-:W-:Y:S01]  /*4090*/  FADD R30, R6, R57 ;  /* 0x00000039061e7221 */ /* 0x000fe20000000000 */
[----:B------:R-:W-:Y:S01]  /*40a0*/  FADD R129, R14, R89 ;  /* 0x000000590e817221 */ /* 0x000fe20000000000 */
[----:B------:R-:W-:Y:S01]  /*40b0*/  F2FP.BF16.F32.PACK_AB R53, R162, R83 ;  /* 0x00000053a235723e */ /* 0x000fe200000010ff */
[----:B------:R-:W-:Y:S01]  /*40c0*/  FADD R46, R46, R141 ;  /* 0x0000008d2e2e7221 */ /* 0x000fe20000000000 */
[----:B------:R-:W2:Y:S01]  /*40d0*/  MUFU.EX2 R130, R130 ;  /* 0x0000008200827308 */ /* 0x000ea20000000800 */
[----:B-1----:R-:W-:Y:S01]  /*40e0*/  @!P5 FMUL R134, R134, R134 ;  /* 0x000000868686d220 */ /* 0x002fe20000400000 */
[----:B------:R-:W-:Y:S01]  /*40f0*/  FSETP.GEU.AND P5, PT, R146, -126, PT ;  /* 0xc2fc00009200780b */ /* 0x000fe20003fae000 */
[----:B------:R-:W-:Y:S01]  /*4100*/  FADD R50, R30, R129 ;  /* 0x000000811e327221 */ /* 0x000fe20000000000 */
[----:B------:R-:W-:Y:S01]  /*4110*/  FADD R30, R9, R22 ;  /* 0x00000016091e7221 */ /* 0x000fe20000000000 */
[----:B------:R-:W-:Y:S01]  /*4120*/  FADD R129, R25, R88 ;  /* 0x0000005819817221 */ /* 0x000fe20000000000 */
[----:B------:R-:W-:Y:S01]  /*4130*/  FADD R46, R46, R149 ;  /* 0x000000952e2e7221 */ /* 0x000fe20000000000 */
[----:B------:R-:W-:Y:S01]  /*4140*/  @!P1 FMUL R131, R131, 0.5 ;  /* 0x3f00000083839820 */ /* 0x000fe20000400000 */
[----:B------:R1:W4:Y:S01]  /*4150*/  MUFU.EX2 R118, R26 ;  /* 0x0000001a00767308 */ /* 0x0003220000000800 */
[----:B---3--:R-:W-:Y:S01]  /*4160*/  @!P4 FMUL R123, R123, R123 ;  /* 0x0000007b7b7bc220 */ /* 0x008fe20000400000 */
[C---:B------:R-:W-:Y:S01]  /*4170*/  FSETP.GEU.AND P4, PT, R127.reuse, -126, PT ;  /* 0xc2fc00007f00780b */ /* 0x040fe20003f8e000 */
[----:B------:R-:W-:Y:S01]  /*4180*/  FADD R54, R30, R129 ;  /* 0x000000811e367221 */ /* 0x000fe20000000000 */
[----:B------:R-:W-:Y:S01]  /*4190*/  FADD R30, R28, R61 ;  /* 0x0000003d1c1e7221 */ /* 0x000fe20000000000 */
[----:B------:R-:W-:Y:S01]  /*41a0*/  FADD R129, R44, R93 ;  /* 0x0000005d2c817221 */ /* 0x000fe20000000000 */
[----:B------:R-:W-:Y:S01]  /*41b0*/  FADD R50, R50, R143 ;  /* 0x0000008f32327221 */ /* 0x000fe20000000000 */
[----:B------:R-:W-:Y:S01]  /*41c0*/  @!P5 FMUL R146, R146, 0.5 ;  /* 0x3f0000009292d820 */ /* 0x000fe20000400000 */
[----:B------:R-:W3:Y:S01]  /*41d0*/  MUFU.EX2 R131, R131 ;  /* 0x0000008300837308 */ /* 0x000ee20000000800 */
[----:B--2---:R-:W-:Y:S01]  /*41e0*/  @!P3 FMUL R130, R130, R130 ;  /* 0x000000828282b220 */ /* 0x004fe20000400000 */
[----:B------:R-:W-:Y:S01]  /*41f0*/  FSETP.GEU.AND P3, PT, R142, -126, PT ;  /* 0xc2fc00008e00780b */ /* 0x000fe20003f6e000 */
[----:B------:R-:W-:Y:S01]  /*4200*/  FADD R58, R30, R129 ;  /* 0x000000811e3a7221 */ /* 0x000fe20000000000 */
[----:B------:R-:W-:Y:S01]  /*4210*/  FADD R30, R8, R65 ;  /* 0x00000041081e7221 */ /* 0x000fe20000000000 */
[----:B------:R-:W-:Y:S01]  /*4220*/  FADD R129, R16, R97 ;  /* 0x0000006110817221 */ /* 0x000fe20000000000 */
[--C-:B-1----:R-:W-:Y:S01]  /*4230*/  FFMA R26, R150, UR6, -R2.reuse ;  /* 0x00000006961a7c23 */ /* 0x102fe20008000802 */
[----:B------:R-:W-:Y:S01]  /*4240*/  @!P4 FMUL R127, R127, 0.5 ;  /* 0x3f0000007f7fc820 */ /* 0x000fe20000400000 */
[----:B------:R-:W1:Y:S01]  /*4250*/  MUFU.EX2 R146, R146 ;  /* 0x0000009200927308 */ /* 0x000e620000000800 */
[----:B------:R-:W-:Y:S01]  /*4260*/  FFMA R2, R151, UR6, -R2 ;  /* 0x0000000697027c23 */ /* 0x000fe20008000802 */
[----:B------:R-:W-:Y:S01]  /*4270*/  FADD R66, R30, R129 ;  /* 0x000000811e427221 */ /* 0x000fe20000000000 */
[----:B------:R-:W-:Y:S01]  /*4280*/  FADD R30, R13, R64 ;  /* 0x000000400d1e7221 */ /* 0x000fe20000000000 */
[----:B------:R-:W-:Y:S01]  /*4290*/  FADD R129, R33, R96 ;  /* 0x0000006021817221 */ /* 0x000fe20000000000 */
[----:B----4-:R-:W-:Y:S01]  /*42a0*/  @!P6 FMUL R118, R118, R118 ;  /* 0x000000767676e220 */ /* 0x010fe20000400000 */
[----:B------:R-:W-:Y:S01]  /*42b0*/  FSETP.GEU.AND P6, PT, R119, -126, PT ;  /* 0xc2fc00007700780b */ /* 0x000fe20003fce000 */
[----:B------:R-:W-:Y:S01]  /*42c0*/  @!P3 FMUL R142, R142, 0.5 ;  /* 0x3f0000008e8eb820 */ /* 0x000fe20000400000 */
[----:B------:R-:W2:Y:S01]  /*42d0*/  MUFU.EX2 R127, R127 ;  /* 0x0000007f007f7308 */ /* 0x000ea20000000800 */
[----:B---3--:R-:W-:Y:S01]  /*42e0*/  @!P1 FMUL R131, R131, R131 ;  /* 0x0000008383839220 */ /* 0x008fe20000400000 */
[----:B------:R-:W-:Y:S01]  /*42f0*/  FADD R30, R30, R129 ;  /* 0x000000811e1e7221 */ /* 0x000fe20000000000 */
[----:B------:R-:W-:Y:S01]  /*4300*/  FSETP.GEU.AND P1, PT, R2, -126, PT ;  /* 0xc2fc00000200780b */ /* 0x000fe20003f2e000 */
[----:B------:R-:W-:Y:S01]  /*4310*/  FADD R129, R59, R126 ;  /* 0x0000007e3b817221 */ /* 0x000fe20000000000 */
[----:B------:R-:W-:Y:S01]  /*4320*/  FADD R151, R75, R134 ;  /* 0x000000864b977221 */ /* 0x000fe20000000000 */
[----:B------:R-:W-:Y:S01]  /*4330*/  FADD R155, R162, R131 ;  /* 0x00000083a29b7221 */ /* 0x000fe20000000000 */
[----:B------:R-:W-:Y:S01]  /*4340*/  FADD R54, R54, R145 ;  /* 0x0000009136367221 */ /* 0x000fe20000000000 */
[----:B------:R-:W3:Y:S01]  /*4350*/  MUFU.EX2 R138, R142 ;  /* 0x0000008e008a7308 */ /* 0x000ee20000000800 */
[----:B-1----:R-:W-:Y:S01]  /*4360*/  @!P5 FMUL R146, R146, R146 ;  /* 0x000000929292d220 */ /* 0x002fe20000400000 */
[----:B------:R-:W-:Y:S01]  /*4370*/  FSETP.GEU.AND P5, PT, R26, -126, PT ;  /* 0xc2fc00001a00780b */ /* 0x000fe20003fae000 */
[----:B------:R-:W-:Y:S01]  /*4380*/  FADD R74, R34, R129 ;  /* 0x00000081224a7221 */ /* 0x000fe20000000000 */
[----:B------:R-:W-:Y:S01]  /*4390*/  FADD R34, R31, R98 ;  /* 0x000000621f227221 */ /* 0x000fe20000000000 */
[----:B------:R-:W-:Y:S01]  /*43a0*/  FADD R129, R63, R164 ;  /* 0x000000a43f817221 */ /* 0x000fe20000000000 */
[----:B------:R-:W-:Y:S01]  /*43b0*/  @!P6 FMUL R119, R119, 0.5 ;  /* 0x3f0000007777e820 */ /* 0x000fe20000400000 */
[----:B------:R-:W-:Y:S01]  /*43c0*/  FADD R159, R38, R151 ;  /* 0x00000097269f7221 */ /* 0x000fe20000000000 */
[----:B------:R-:W-:Y:S01]  /*43d0*/  @!P1 FMUL R2, R2, 0.5 ;  /* 0x3f00000002029820 */ /* 0x000fe20000400000 */
[----:B--2---:R-:W-:Y:S01]  /*43e0*/  @!P4 FMUL R127, R127, R127 ;  /* 0x0000007f7f7fc220 */ /* 0x004fe20000400000 */
[----:B------:R-:W-:Y:S01]  /*43f0*/  FSETP.GEU.AND P4, PT, R133, -126, PT ;  /* 0xc2fc00008500780b */ /* 0x000fe20003f8e000 */
[----:B------:R-:W-:Y:S01]  /*4400*/  FADD R82, R34, R129 ;  /* 0x0000008122527221 */ /* 0x000fe20000000000 */
[----:B------:R-:W-:Y:S01]  /*4410*/  FADD R34, R47, R114 ;  /* 0x000000722f227221 */ /* 0x000fe20000000000 */
[----:B------:R-:W1:Y:S01]  /*4420*/  MUFU.EX2 R119, R119 ;  /* 0x0000007700777308 */ /* 0x000e620000000800 */
[----:B------:R-:W-:Y:S01]  /*4430*/  FADD R38, R132, R107 ;  /* 0x0000006b84267221 */ /* 0x000fe20000000000 */
[----:B------:R-:W-:Y:S01]  /*4440*/  @!P5 FMUL R26, R26, 0.5 ;  /* 0x3f0000001a1ad820 */ /* 0x000fe20000400000 */
[----:B------:R-:W-:Y:S01]  /*4450*/  FADD R151, R158, R125 ;  /* 0x0000007d9e977221 */ /* 0x000fe20000000000 */
[----:B---3--:R-:W-:Y:S01]  /*4460*/  @!P3 FMUL R138, R138, R138 ;  /* 0x0000008a8a8ab220 */ /* 0x008fe20000400000 */
[----:B------:R-:W-:Y:S01]  /*4470*/  FSETP.GEU.AND P3, PT, R3, -126, PT ;  /* 0xc2fc00000300780b */ /* 0x000fe20003f6e000 */
[----:B------:R-:W-:Y:S01]  /*4480*/  FADD R153, R83, R146 ;  /* 0x0000009253997221 */ /* 0x000fe20000000000 */
[----:B------:R-:W-:Y:S01]  /*4490*/  FADD R161, R38, R151 ;  /* 0x0000009726a17221 */ /* 0x000fe20000000000 */
[----:B------:R-:W-:Y:S01]  /*44a0*/  FADD R129, R79, R138 ;  /* 0x0000008a4f817221 */ /* 0x000fe20000000000 */
[----:B------:R2:W3:Y:S01]  /*44b0*/  MUFU.EX2 R142, R26 ;  /* 0x0000001a008e7308 */ /* 0x0004e20000000800 */
[----:B------:R-:W-:Y:S01]  /*44c0*/  @!P4 FMUL R133, R133, 0.5 ;  /* 0x3f0000008585c820 */ /* 0x000fe20000400000 */
[----:B------:R-:W-:Y:S01]  /*44d0*/  FADD R38, R136, R111 ;  /* 0x0000006f88267221 */ /* 0x000fe20000000000 */
[----:B------:R-:W-:Y:S01]  /*44e0*/  FADD R163, R34, R129 ;  /* 0x0000008122a37221 */ /* 0x000fe20000000000 */
[----:B------:R-:W-:Y:S01]  /*44f0*/  FADD R151, R160, R127 ;  /* 0x0000007fa0977221 */ /* 0x000fe20000000000 */
[----:B------:R-:W-:Y:S01]  /*4500*/  FADD R34, R51, R118 ;  /* 0x0000007633227221 */ /* 0x000fe20000000000 */
[----:B------:R-:W-:Y:S01]  /*4510*/  FADD R147, R58, R147 ;  /* 0x000000933a937221 */ /* 0x000fe20000000000 */
[----:B------:R-:W-:Y:S01]  /*4520*/  FADD R135, R66, R135 ;  /* 0x0000008742877221 */ /* 0x000fe20000000000 */
[----:B------:R-:W4:Y:S01]  /*4530*/  MUFU.EX2 R133, R133 ;  /* 0x0000008500857308 */ /* 0x000f220000000800 */
[----:B------:R-:W-:Y:S01]  /*4540*/  @!P3 FMUL R3, R3, 0.5 ;  /* 0x3f0000000303b820 */ /* 0x000fe20000400000 */
[----:B------:R-:W-:Y:S01]  /*4550*/  FADD R165, R38, R151 ;  /* 0x0000009726a57221 */ /* 0x000fe20000000000 */
[----:B------:R-:W-:Y:S01]  /*4560*/  FADD R38, R140, R115 ;  /* 0x000000738c267221 */ /* 0x000fe20000000000 */
[----:B-1----:R-:W-:Y:S01]  /*4570*/  @!P6 FMUL R119, R119, R119 ;  /* 0x000000777777e220 */ /* 0x002fe20000400000 */
[----:B--2---:R-:W-:Y:S01]  /*4580*/  FADD R26, R124, R99 ;  /* 0x000000637c1a7221 */ /* 0x004fe20000000000 */
[----:B------:R-:W-:Y:S01]  /*4590*/  FADD R151, R154, R123 ;  /* 0x0000007b9a977221 */ /* 0x000fe20000000000 */
[----:B------:R-:W-:Y:S01]  /*45a0*/  FADD R167, R34, R153 ;  /* 0x0000009922a77221 */ /* 0x000fe20000000000 */
[----:B------:R1:W2:Y:S01]  /*45b0*/  MUFU.EX2 R129, R2 ;  /* 0x0000000200817308 */ /* 0x0002a20000000800 */
[----:B---3--:R-:W-:Y:S01]  /*45c0*/  @!P5 FMUL R142, R142, R142 ;  /* 0x0000008e8e8ed220 */ /* 0x008fe20000400000 */
[----:B------:R-:W-:Y:S01]  /*45d0*/  FADD R166, R38, R155 ;  /* 0x0000009b26a67221 */ /* 0x000fe20000000000 */
[----:B------:R-:W-:Y:S01]  /*45e0*/  FADD R34, R144, R119 ;  /* 0x0000007790227221 */ /* 0x000fe20000000000 */
[----:B------:R-:W-:Y:S01]  /*45f0*/  FADD R157, R26, R151 ;  /* 0x000000971a9d7221 */ /* 0x000fe20000000000 */
[----:B------:R-:W-:Y:S01]  /*4600*/  FADD R26, R55, R122 ;  /* 0x0000007a371a7221 */ /* 0x000fe20000000000 */
[----:B------:R-:W-:Y:S01]  /*4610*/  FADD R153, R87, R142 ;  /* 0x0000008e57997221 */ /* 0x000fe20000000000 */
[----:B------:R-:W-:Y:S01]  /*4620*/  FADD R137, R30, R137 ;  /* 0x000000891e897221 */ /* 0x000fe20000000000 */
[----:B------:R3:W5:Y:S01]  /*4630*/  MUFU.EX2 R150, R3 ;  /* 0x0000000300967308 */ /* 0x0007620000000800 */
[----:B----4-:R-:W-:Y:S01]  /*4640*/  @!P4 FMUL R133, R133, R133 ;  /* 0x000000858585c220 */ /* 0x010fe20000400000 */
[----:B-1----:R-:W-:Y:S01]  /*4650*/  FADD R2, R39, R106 ;  /* 0x0000006a27027221 */ /* 0x002fe20000000000 */
[----:B------:R-:W-:Y:S01]  /*4660*/  FADD R153, R26, R153 ;  /* 0x000000991a997221 */ /* 0x000fe20000000000 */
[----:B------:R-:W-:Y:S01]  /*4670*/  FADD R157, R157, R166 ;  /* 0x000000a69d9d7221 */ /* 0x000fe20000000000 */
[----:B------:R-:W-:Y:S01]  /*4680*/  FADD R38, R156, R133 ;  /* 0x000000859c267221 */ /* 0x000fe20000000000 */
[----:B------:R-:W-:Y:S01]  /*4690*/  FADD R42, R42, R147 ;  /* 0x000000932a2a7221 */ /* 0x000fe20000000000 */
[----:B------:R-:W-:Y:S01]  /*46a0*/  FADD R135, R50, R135 ;  /* 0x0000008732877221 */ /* 0x000fe20000000000 */
[----:B------:R-:W-:Y:S01]  /*46b0*/  FADD R137, R54, R137 ;  /* 0x0000008936897221 */ /* 0x000fe20000000000 */
[----:B---3--:R-:W-:Y:S01]  /*46c0*/  FADD R3, R116, R91 ;  /* 0x0000005b74037221 */ /* 0x008fe20000000000 */
[----:B--2---:R-:W-:Y:S01]  /*46d0*/  @!P1 FMUL R129, R129, R129 ;  /* 0x0000008181819220 */ /* 0x004fe20000400000 */
[----:B------:R-:W-:Y:S01]  /*46e0*/  FADD R74, R74, R159 ;  /* 0x0000009f4a4a7221 */ /* 0x000fe20000000000 */
[----:B------:R-:W-:Y:S01]  /*46f0*/  FADD R82, R82, R163 ;  /* 0x000000a352527221 */ /* 0x000fe20000000000 */
[----:B------:R-:W-:Y:S01]  /*4700*/  FADD R78, R3, R70 ;  /* 0x00000046034e7221 */ /* 0x000fe20000000000 */
[----:B------:R-:W-:Y:S01]  /*4710*/  FADD R3, R120, R95 ;  /* 0x0000005f78037221 */ /* 0x000fe20000000000 */
[----:B------:R-:W-:Y:S01]  /*4720*/  FADD R70, R152, R121 ;  /* 0x0000007998467221 */ /* 0x000fe20000000000 */
[----:B------:R-:W-:Y:S01]  /*4730*/  FADD R155, R90, R129 ;  /* 0x000000815a9b7221 */ /* 0x000fe20000000000 */
[----:B-----5:R-:W-:Y:S01]  /*4740*/  @!P3 FMUL R150, R150, R150 ;  /* 0x000000969696b220 */ /* 0x020fe20000400000 */
[----:B------:R-:W-:Y:S01]  /*4750*/  FADD R78, R78, R161 ;  /* 0x000000a14e4e7221 */ /* 0x000fe20000000000 */
        /* <DEDUP_REMOVED lines=9> */
[----:B------:R-:W-:Y:S01]  /*47f0*/  ULOP3.LUT UR6, UR13, 0x8, URZ, 0xc, !UPT ;  /* 0x000000080d067892 */ /* 0x000fe2000f8e0c3f */
        /* <DEDUP_REMOVED lines=10> */
[----:B------:R-:W-:-:S02]  /*48a0*/  MOV R2, UR6 ;  /* 0x0000000600027c02 */ /* 0x000fc40008000f00 */
[----:B------:R-:W-:Y:S01]  /*48b0*/  FADD R74, R74, R153 ;  /* 0x000000994a4a7221 */ /* 0x000fe20000000000 */
[----:B------:R-:W-:Y:S01]  /*48c0*/  FADD R135, R78, R3 ;  /* 0x000000034e877221 */ /* 0x000fe20000000000 */
[----:B------:R-:W-:Y:S01]  /*48d0*/  FADD R3, R42, R137 ;  /* 0x000000892a037221 */ /* 0x000fe20000000000 */
[----:B------:R-:W-:Y:S01]  /*48e0*/  F2FP.BF16.F32.PACK_AB R42, R25, R14 ;  /* 0x0000000e192a723e */ /* 0x000fe200000010ff */
[----:B------:R1:W-:Y:S01]  /*48f0*/  SYNCS.ARRIVE.TRANS64.A1T0 RZ, [R2+UR15], RZ ;  /* 0x000000ff02ff79a7 */ /* 0x0003e2000810000f */
[----:B------:R-:W-:Y:S02]  /*4900*/  F2FP.BF16.F32.PACK_AB R44, R29, R44 ;  /* 0x0000002c1d2c723e */ /* 0x000fe400000010ff */
[----:B------:R-:W-:Y:S02]  /*4910*/  F2FP.BF16.F32.PACK_AB R25, R116, R27 ;  /* 0x0000001b7419723e */ /* 0x000fe400000010ff */
[----:B------:R-:W-:Y:S02]  /*4920*/  F2FP.BF16.F32.PACK_AB R46, R33, R16 ;  /* 0x00000010212e723e */ /* 0x000fe400000010ff */
[----:B------:R-:W-:Y:S01]  /*4930*/  F2FP.BF16.F32.PACK_AB R27, R120, R31 ;  /* 0x0000001f781b723e */ /* 0x000fe200000010ff */
[----:B-1----:R-:W-:Y:S01]  /*4940*/  FADD R2, R74, R135 ;  /* 0x000000874a027221 */ /* 0x002fe20000000000 */
[----:B------:R-:W-:-:S02]  /*4950*/  F2FP.BF16.F32.PACK_AB R29, R124, R35 ;  /* 0x000000237c1d723e */ /* 0x000fc400000010ff */
[----:B------:R-:W-:Y:S02]  /*4960*/  F2FP.BF16.F32.PACK_AB R50, R41, R18 ;  /* 0x000000122932723e */ /* 0x000fe400000010ff */
[----:B------:R-:W-:Y:S02]  /*4970*/  F2FP.BF16.F32.PACK_AB R54, R49, R20 ;  /* 0x000000143136723e */ /* 0x000fe400000010ff */
[----:B------:R-:W-:Y:S02]  /*4980*/  F2FP.BF16.F32.PACK_AB R64, R68, R69 ;  /* 0x000000454440723e */ /* 0x000fe400000010ff */
[----:B------:R-:W-:Y:S02]  /*4990*/  F2FP.BF16.F32.PACK_AB R66, R72, R73 ;  /* 0x000000494842723e */ /* 0x000fe400000010ff */
[----:B------:R-:W-:Y:S02]  /*49a0*/  F2FP.BF16.F32.PACK_AB R31, R128, R39 ;  /* 0x00000027801f723e */ /* 0x000fe400000010ff */
        /* <DEDUP_REMOVED lines=39> */
[----:B------:R-:W-:Y:S01]  /*4c20*/  F2FP.BF16.F32.PACK_AB R85, R131, R146 ;  /* 0x000000928355723e */ /* 0x000fe200000010ff */
[----:B------:R-:W-:Y:S06]  /*4c30*/  @!P0 BRA `(.L_x_19) ;  /* 0x0000000000048947 */ /* 0x000fec0003800000 */
[----:B------:R-:W-:Y:S01]  /*4c40*/  BPT.TRAP 0x1 ;  /* 0x000000040000795c */ /* 0x000fe20000300000 */
.L_x_19:
[----:B------:R-:W1:Y:S02]  /*4c50*/  SYNCS.PHASECHK.TRANS64.TRYWAIT P1, [UR37+0x16008], R5 ;  /* 0x01600805ff0075a7 */ /* 0x000e640008020165 */
[----:B-1----:R-:W-:Y:S05]  /*4c60*/  @!P1 BRA `(.L_x_20) ;  /* 0x0000007000109947 */ /* 0x002fea0003800000 */
.L_x_90:
[----:B------:R-:W-:Y:S01]  /*4c70*/  UIADD3 UR6, UR12, 0x400, URZ ;  /* 0x000004000c067890 */ /* 0x000fe2000fffe03f */
[----:B------:R-:W-:Y:S01]  /*4c80*/  WARPGROUP.ARRIVE ;  /* 0x00000000000079c5 */ /* 0x000fe20000000000 */
[----:B------:R-:W-:Y:S01]  /*4c90*/  UMOV UR7, 0x80000020 ;  /* 0x8000002000077882 */ /* 0x000fe20000000000 */
[----:B------:R-:W-:-:S06]  /*4ca0*/  F2FP.BF16.F32.PACK_AB R87, R129, R142 ;  /* 0x0000008e8157723e */ /* 0x000fcc00000010ff */
[----:B------:R-:W-:Y:S01]  /*4cb0*/  HGMMA.64x32x16.F32.BF16 R152, R24, gdesc[UR4].tnspB, RZ, !UPT, gsb0 ;  /* 0x4060000418987df0 */ /* 0x000fe2000c0018ff */
[----:B------:R-:W-:Y:S01]  /*4cc0*/  UIADD3 UR6, UR12, 0x440, URZ ;  /* 0x000004400c067890 */ /* 0x000fe2000fffe03f */
[----:B------:R-:W-:Y:S01]  /*4cd0*/  UMOV UR7, 0x80000020 ;  /* 0x8000002000077882 */ /* 0x000fe20000000000 */
[----:B------:R-:W-:Y:S02]  /*4ce0*/  WARPGROUP.DEPBAR.LE gsb0, 0x0 ;  /* 0x00008000000079c5 */ /* 0x000fe40000010000 */
[----:B------:R-:W-:-:S06]  /*4cf0*/  WARPGROUP.ARRIVE ;  /* 0x00000000000079c5 */ /* 0x000fcc0000000000 */
[----:B------:R-:W-:Y:S01]  /*4d00*/  HGMMA.64x32x16.F32.BF16 R152, R28, gdesc[UR4].tnspB, R152, gsb0 ;  /* 0x406000041c987df0 */ /* 0x000fe20008001898 */
        /* <DEDUP_REMOVED lines=69> */
[----:B------:R-:W-:Y:S03]  /*5160*/  HGMMA.64x32x16.F32.BF16 R152, R84, gdesc[UR4].tnspB, R152, gsb0 ;  /* 0x4060000454987df0 */ /* 0x000fe60008001898 */
[----:B------:R-:W-:Y:S02]  /*5170*/  WARPGROUP.DEPBAR.LE gsb0, 0x0 ;  /* 0x00008000000079c5 */ /* 0x000fe40000010000 */
[----:B------:R-:W-:Y:S05]  /*5180*/  @!P0 BRA `(.L_x_21) ;  /* 0x0000000000048947 */ /* 0x000fea0003800000 */
[----:B------:R-:W-:Y:S01]  /*5190*/  BPT.TRAP 0x1 ;  /* 0x000000040000795c */ /* 0x000fe20000300000 */
.L_x_21:
[----:B------:R-:W-:Y:S02]  /*51a0*/  UISETP.EQ.AND UP0, UPT, UR36, URZ, !UP0 ;  /* 0x0000003f2400728c */ /* 0x000fe4000c702270 */
[----:B------:R-:W-:Y:S02]  /*51b0*/  UIADD3 UR6, UR37, 0x16028, URZ ;  /* 0x0001602825067890 */ /* 0x000fe4000fffe03f */
[----:B------:R-:W-:Y:S02]  /*51c0*/  USEL UR7, URZ, 0x1, !UP0 ;  /* 0x000000013f077887 */ /* 0x000fe4000c000000 */
[----:B------:R-:W-:Y:S02]  /*51d0*/  UPRMT UR6, URZ, 0x654, UR6 ;  /* 0x000006543f067896 */ /* 0x000fe40008000006 */
[----:B------:R-:W-:-:S04]  /*51e0*/  USEL UR7, UR7, 0x2, UP1 ;  /* 0x0000000207077887 */ /* 0x000fc80008800000 */
[----:B------:R-:W-:-:S03]  /*51f0*/  UISETP.GT.U32.AND UP0, UPT, UR7, 0x1, UPT ;  /* 0x000000010700788c */ /* 0x000fc6000bf04070 */
[----:B------:R-:W-:Y:S03]  /*5200*/  SYNCS.ARRIVE.TRANS64.RED.A1T0 RZ, [UR6], RZ ;  /* 0x000000ffffff79a7 */ /* 0x000fe60008100406 */
[----:B------:R-:W-:-:S13]  /*5210*/  PLOP3.LUT P1, PT, PT, PT, UP0, 0x80, 0x0 ;  /* 0x000000000000781c */ /* 0x000fda0003f2f008 */
[----:B------:R-:W-:Y:S05]  /*5220*/  @P1 BRA `(.L_x_22) ;  /* 0x0000000000041947 */ /* 0x000fea0003800000 */
[----:B------:R-:W-:Y:S01]  /*5230*/  BPT.TRAP 0x1 ;  /* 0x000000040000795c */ /* 0x000fe20000300000 */
.L_x_22:
[----:B-1----:R-:W1:Y:S02]  /*5240*/  LDC R5, c[0x0][0x28c] ;  /* 0x0000a300ff057b82 */ /* 0x002e640000000800 */
[----:B-1----:R-:W-:-:S13]  /*5250*/  ISETP.GE.AND P2, PT, R5, 0x101, PT ;  /* 0x000001010500780c */ /* 0x002fda0003f46270 */
[----:B------:R-:W-:Y:S05]  /*5260*/  @!P2 BRA `(.L_x_23) ;  /* 0x000000480048a947 */ /* 0x000fea0003800000 */
[----:B------:R-:W-:Y:S01]  /*5270*/  IADD3 R5, R5, 0xff, RZ ;  /* 0x000000ff05057810 */ /* 0x000fe20007ffe0ff */
[----:B------:R-:W-:Y:S01]  /*5280*/  UMOV UR15, 0x2 ;  /* 0x00000002000f7882 */ /* 0x000fe20000000000 */
[----:B------:R-:W-:Y:S01]  /*5290*/  MOV R9, R0 ;  /* 0x0000000000097202 */ /* 0x000fe20000000f00 */
[----:B------:R-:W-:Y:S01]  /*52a0*/  UMOV UR13, 0x1 ;  /* 0x00000001000d7882 */ /* 0x000fe20000000000 */
[----:B------:R-:W-:Y:S01]  /*52b0*/  SHF.R.S32.HI R6, RZ, 0x1f, R5 ;  /* 0x0000001fff067819 */ /* 0x000fe20000011405 */
[----:B------:R-:W-:Y:S01]  /*52c0*/  ULDC UR17, c[0x0][0x604] ;  /* 0x0001810000117ab9 */ /* 0x000fe20000000800 */
[----:B------:R-:W-:Y:S02]  /*52d0*/  MOV R7, R4 ;  /* 0x0000000400077202 */ /* 0x000fe40000000f00 */
[----:B------:R-:W-:Y:S02]  /*52e0*/  LEA.HI R5, R6, R5, RZ, 0x8 ;  /* 0x0000000506057211 */ /* 0x000fe400078f40ff */
[----:B------:R-:W-:-:S02]  /*52f0*/  MOV R6, RZ ;  /* 0x000000ff00067202 */ /* 0x000fc40000000f00 */
[----:B------:R-:W-:-:S07]  /*5300*/  SHF.R.S32.HI R5, RZ, 0x8, R5 ;  /* 0x00000008ff057819 */ /* 0x000fce0000011405 */
.L_x_34:
[----:B------:R-:W-:-:S13]  /*5310*/  PLOP3.LUT P3, PT, PT, PT, UP1, 0x80, 0x0 ;  /* 0x000000000000781c */ /* 0x000fda0003f6f018 */
[----:B-1----:R-:W-:Y:S05]  /*5320*/  @!P3 BRA `(.L_x_24) ;  /* 0x000000000004b947 */ /* 0x002fea0003800000 */
[----:B------:R-:W-:Y:S01]  /*5330*/  BPT.TRAP 0x1 ;  /* 0x000000040000795c */ /* 0x000fe20000300000 */
.L_x_24:
[----:B------:R-:W-:Y:S01]  /*5340*/  ULEA UR6, UR15, UR37, 0x3 ;  /* 0x000000250f067291 */ /* 0x000fe2000f8e183f */
[----:B------:R-:W-:-:S08]  /*5350*/  SHF.L.U32 R0, R6, 0x1f, RZ ;  /* 0x0000001f06007819 */ /* 0x000fd000000006ff */
[----:B------:R-:W1:Y:S02]  /*5360*/  SYNCS.PHASECHK.TRANS64.TRYWAIT P2, [UR6+0x16000], R0 ;  /* 0x01600000ff0075a7 */ /* 0x000e640008040146 */
[----:B-1----:R-:W-:Y:S05]  /*5370*/  @!P2 BRA `(.L_x_25) ;  /* 0x000000680064a947 */ /* 0x002fea0003800000 */
.L_x_91:
[----:B------:R-:W-:Y:S01]  /*5380*/  ULEA UR6, UR15, UR14, 0xa ;  /* 0x0000000e0f067291 */ /* 0x000fe2000f8e503f */
[----:B------:R-:W-:Y:S01]  /*5390*/  WARPGROUP.ARRIVE ;  /* 0x00000000000079c5 */ /* 0x000fe20000000000 */
[----:B------:R-:W-:Y:S01]  /*53a0*/  UMOV UR7, 0x80000020 ;  /* 0x8000002000077882 */ /* 0x000fe20000000000 */
[----:B------:R-:W-:Y:S01]  /*53b0*/  UMOV UR11, 0x80000020 ;  /* 0x80000020000b7882 */ /* 0x000fe20000000000 */
[----:B------:R-:W-:-:S05]  /*53c0*/  UIADD3 UR10, UR6, 0x2, URZ ;  /* 0x00000002060a7890 */ /* 0x000fca000fffe03f */
[----:B------:R-:W-:Y:S01]  /*53d0*/  HGMMA.64x256x16.F32.BF16 R24, gdesc[UR4], RZ, !UPT, gsb0 ;  /* 0x03e00000041879f0 */ /* 0x000fe2000c0018ff */
[----:B------:R-:W-:-:S04]  /*53e0*/  UIADD3 UR6, UR15, 0x1, URZ ;  /* 0x000000010f067890 */ /* 0x000fc8000fffe03f */
[----:B------:R-:W-:-:S04]  /*53f0*/  UISETP.NE.AND UP0, UPT, UR6, 0x5, UPT ;  /* 0x000000050600788c */ /* 0x000fc8000bf05270 */
[----:B------:R-:W-:Y:S02]  /*5400*/  USEL UR7, URZ, 0x1, UP0 ;  /* 0x000000013f077887 */ /* 0x000fe40008000000 */
[----:B------:R-:W-:-:S04]  /*5410*/  USEL UR6, UR6, URZ, UP0 ;  /* 0x0000003f06067287 */ /* 0x000fc80008000000 */
[----:B------:R-:W-:Y:S01]  /*5420*/  LOP3.LUT R6, R6, UR7, RZ, 0x3c, !PT ;  /* 0x0000000706067c12 */ /* 0x000fe2000f8e3cff */
[----:B------:R-:W-:Y:S02]  /*5430*/  WARPGROUP.DEPBAR.LE gsb0, 0x0 ;  /* 0x00008000000079c5 */ /* 0x000fe40000010000 */
[----:B------:R-:W-:-:S10]  /*5440*/  WARPGROUP.ARRIVE ;  /* 0x00000000000079c5 */ /* 0x000fd40000000000 */
[----:B------:R-:W-:Y:S03]  /*5450*/  HGMMA.64x256x16.F32.BF16 R24, gdesc[UR8], R24, gsb0 ;  /* 0x03e00000081879f0 */ /* 0x000fe60008001818 */
[----:B------:R-:W-:Y:S02]  /*5460*/  WARPGROUP.DEPBAR.LE gsb0, 0x0 ;  /* 0x00008000000079c5 */ /* 0x000fe40000010000 */
[----:B------:R-:W-:Y:S05]  /*5470*/  @!P3 BRA `(.L_x_26) ;  /* 0x000000000004b947 */ /* 0x000fea0003800000 */
[----:B------:R-:W-:Y:S01]  /*5480*/  BPT.TRAP 0x1 ;  /* 0x000000040000795c */ /* 0x000fe20000300000 */
.L_x_26:
[----:B-1----:R-:W-:Y:S01]  /*5490*/  FMNMX R0, R24, R9, !PT ;  /* 0x0000000918007209 */ /* 0x002fe20007800000 */
[----:B------:R-:W-:-:S03]  /*54a0*/  ULEA UR7, UR6, UR37, 0x3 ;  /* 0x0000002506077291 */ /* 0x000fc6000f8e183f */
        /* <DEDUP_REMOVED lines=63> */
[----:B------:R-:W1:Y:S02]  /*58a0*/  SHFL.BFLY PT, R11, R4, 0x1, 0x1f ;  /* 0x0c201f00040b7f89 */ /* 0x000e6400000e0000 */
[----:B-1----:R-:W-:Y:S02]  /*58b0*/  FMNMX R11, R4, R11, !PT ;  /* 0x0000000b040b7209 */ /* 0x002fe40007800000 */
[----:B------:R-:W-:-:S03]  /*58c0*/  FMNMX R4, R26, R7, !PT ;  /* 0x000000071a047209 */ /* 0x000fc60007800000 */
[----:B------:R-:W1:Y:S01]  /*58d0*/  SHFL.BFLY PT, R0, R11, 0x2, 0x1f ;  /* 0x0c401f000b007f89 */ /* 0x000e6200000e0000 */
[----:B------:R-:W-:-:S04]  /*58e0*/  FMNMX R13, R27, R4, !PT ;  /* 0x000000041b0d7209 */ /* 0x000fc80007800000 */
[----:B------:R-:W-:-:S04]  /*58f0*/  FMNMX R4, R30, R13, !PT ;  /* 0x0000000d1e047209 */ /* 0x000fc80007800000 */
[----:B------:R-:W-:-:S04]  /*5900*/  FMNMX R13, R31, R4, !PT ;  /* 0x000000041f0d7209 */ /* 0x000fc80007800000 */
[----:B------:R-:W-:-:S04]  /*5910*/  FMNMX R4, R34, R13, !PT ;  /* 0x0000000d22047209 */ /* 0x000fc80007800000 */
[----:B------:R-:W-:-:S04]  /*5920*/  FMNMX R13, R35, R4, !PT ;  /* 0x00000004230d7209 */ /* 0x000fc80007800000 */
[----:B------:R-:W-:Y:S02]  /*5930*/  FMNMX R4, R38, R13, !PT ;  /* 0x0000000d26047209 */ /* 0x000fe40007800000 */
[----:B-1----:R-:W-:Y:S02]  /*5940*/  FMNMX R0, R11, R0, !PT ;  /* 0x000000000b007209 */ /* 0x002fe40007800000 */
[----:B------:R-:W-:Y:S02]  /*5950*/  FMNMX R15, R39, R4, !PT ;  /* 0x00000004270f7209 */ /* 0x000fe40007800000 */
[----:B------:R-:W-:Y:S02]  /*5960*/  FSETP.NEU.AND P2, PT, R0, -INF , PT ;  /* 0xff8000000000780b */ /* 0x000fe40003f4d000 */
        /* <DEDUP_REMOVED lines=21> */
[--C-:B------:R-:W-:Y:S01]  /*5ac0*/  FFMA R12, R45, UR17, -R177.reuse ;  /* 0x000000112d0c7c23 */ /* 0x100fe200080008b1 */
[--C-:B------:R-:W-:Y:S01]  /*5ad0*/  FFMA R37, R48, UR17, -R177.reuse ;  /* 0x0000001130257c23 */ /* 0x100fe200080008b1 */
[----:B------:R-:W-:Y:S01]  /*5ae0*/  @!P5 FMUL R24, R24, 0.5 ;  /* 0x3f0000001818d820 */ /* 0x000fe20000400000 */
[--C-:B------:R-:W-:Y:S01]  /*5af0*/  FFMA R13, R53, UR17, -R177.reuse ;  /* 0x00000011350d7c23 */ /* 0x100fe200080008b1 */
[----:B------:R-:W-:Y:S01]  /*5b00*/  @!P3 FMUL R175, R175, 0.5 ;  /* 0x3f000000afafb820 */ /* 0x000fe20000400000 */
[--C-:B------:R-:W-:Y:S01]  /*5b10*/  FFMA R52, R52, UR17, -R177.reuse ;  /* 0x0000001134347c23 */ /* 0x100fe200080008b1 */
[----:B------:R-:W-:Y:S01]  /*5b20*/  @!P2 FMUL R25, R25, 0.5 ;  /* 0x3f0000001919a820 */ /* 0x000fe20000400000 */
[--C-:B------:R-:W-:Y:S01]  /*5b30*/  FFMA R60, R60, UR17, -R177.reuse ;  /* 0x000000113c3c7c23 */ /* 0x100fe200080008b1 */
[----:B------:R-:W1:Y:S01]  /*5b40*/  MUFU.EX2 R24, R24 ;  /* 0x0000001800187308 */ /* 0x000e620000000800 */
[----:B------:R-:W-:Y:S01]  /*5b50*/  @!P6 FMUL R28, R28, 0.5 ;  /* 0x3f0000001c1ce820 */ /* 0x000fe20000400000 */
[----:B------:R-:W-:Y:S01]  /*5b60*/  @!P4 FMUL R32, R32, 0.5 ;  /* 0x3f0000002020c820 */ /* 0x000fe20000400000 */
[----:B------:R-:W-:Y:S01]  /*5b70*/  FMNMX R15, R47, R4, !PT ;  /* 0x000000042f0f7209 */ /* 0x000fe20007800000 */
[--C-:B------:R-:W-:Y:S01]  /*5b80*/  FFMA R40, R57, UR17, -R177.reuse ;  /* 0x0000001139287c23 */ /* 0x100fe200080008b1 */
[--C-:B------:R-:W-:Y:S01]  /*5b90*/  FFMA R14, R61, UR17, -R177.reuse ;  /* 0x000000113d0e7c23 */ /* 0x100fe200080008b1 */
[--C-:B------:R-:W-:Y:S01]  /*5ba0*/  FFMA R45, R64, UR17, -R177.reuse ;  /* 0x00000011402d7c23 */ /* 0x100fe200080008b1 */
[----:B------:R-:W-:Y:S01]  /*5bb0*/  FMNMX R4, R50, R15, !PT ;  /* 0x0000000f32047209 */ /* 0x000fe20007800000 */
[----:B------:R-:W2:Y:S01]  /*5bc0*/  MUFU.EX2 R175, R175 ;  /* 0x000000af00af7308 */ /* 0x000ea20000000800 */
[--C-:B------:R-:W-:Y:S01]  /*5bd0*/  FFMA R68, R68, UR17, -R177.reuse ;  /* 0x0000001144447c23 */ /* 0x100fe200080008b1 */
[--C-:B------:R-:W-:Y:S01]  /*5be0*/  FFMA R48, R73, UR17, -R177.reuse ;  /* 0x0000001149307c23 */ /* 0x100fe200080008b1 */
[----:B------:R-:W-:Y:S01]  /*5bf0*/  FMNMX R15, R51, R4, !PT ;  /* 0x00000004330f7209 */ /* 0x000fe20007800000 */
[--C-:B------:R-:W-:Y:S01]  /*5c00*/  FFMA R53, R80, UR17, -R177.reuse ;  /* 0x0000001150357c23 */ /* 0x100fe200080008b1 */
[--C-:B------:R-:W-:Y:S01]  /*5c10*/  FFMA R76, R76, UR17, -R177.reuse ;  /* 0x000000114c4c7c23 */ /* 0x100fe200080008b1 */
[--C-:B------:R-:W-:Y:S01]  /*5c20*/  FFMA R16, R77, UR17, -R177.reuse ;  /* 0x000000114d107c23 */ /* 0x100fe200080008b1 */
[----:B------:R-:W-:Y:S01]  /*5c30*/  FMNMX R4, R54, R15, !PT ;  /* 0x0000000f36047209 */ /* 0x000fe20007800000 */
[----:B------:R-:W3:Y:S01]  /*5c40*/  MUFU.EX2 R25, R25 ;  /* 0x0000001900197308 */ /* 0x000ee20000000800 */
[----:B-1----:R-:W-:Y:S01]  /*5c50*/  @!P5 FMUL R24, R24, R24 ;  /* 0x000000181818d220 */ /* 0x002fe20000400000 */
[----:B------:R-:W-:Y:S01]  /*5c60*/  FSETP.GEU.AND P5, PT, R29, -126, PT ;  /* 0xc2fc00001d00780b */ /* 0x000fe20003fae000 */
[--C-:B------:R-:W-:Y:S01]  /*5c70*/  FFMA R84, R84, UR17, -R177.reuse ;  /* 0x0000001154547c23 */ /* 0x100fe200080008b1 */
[----:B------:R-:W-:Y:S01]  /*5c80*/  FMNMX R15, R55, R4, !PT ;  /* 0x00000004370f7209 */ /* 0x000fe20007800000 */
[--C-:B------:R-:W-:Y:S01]  /*5c90*/  FFMA R57, R88, UR17, -R177.reuse ;  /* 0x0000001158397c23 */ /* 0x100fe200080008b1 */
[--C-:B------:R-:W-:Y:S01]  /*5ca0*/  FFMA R18, R93, UR17, -R177.reuse ;  /* 0x000000115d127c23 */ /* 0x100fe200080008b1 */
[--C-:B------:R-:W-:Y:S01]  /*5cb0*/  FFMA R61, R96, UR17, -R177.reuse ;  /* 0x00000011603d7c23 */ /* 0x100fe200080008b1 */
[----:B------:R-:W1:Y:S01]  /*5cc0*/  MUFU.EX2 R176, R28 ;  /* 0x0000001c00b07308 */ /* 0x000e620000000800 */
        /* <DEDUP_REMOVED lines=16> */
[----:B-1----:R-:W-:Y:S01]  /*5dd0*/  @!P6 FMUL R176, R176, R176 ;  /* 0x000000b0b0b0e220 */ /* 0x002fe20000400000 */
[----:B------:R-:W-:Y:S01]  /*5de0*/  FSETP.GEU.AND P6, PT, R11, -126, PT ;  /* 0xc2fc00000b00780b */ /* 0x000fe20003fce000 */
[--C-:B------:R-:W-:Y:S01]  /*5df0*/  FFMA R93, R132, UR17, -R177.reuse ;  /* 0x00000011845d7c23 */ /* 0x100fe200080008b1 */
[----:B------:R-:W-:Y:S01]  /*5e00*/  FMNMX R4, R62, R15, !PT ;  /* 0x0000000f3e047209 */ /* 0x000fe20007800000 */
[--C-:B------:R-:W-:Y:S01]  /*5e10*/  FFMA R15, R69, UR17, -R177.reuse ;  /* 0x00000011450f7c23 */ /* 0x100fe200080008b1 */
[--C-:B------:R-:W-:Y:S01]  /*5e20*/  FFMA R69, R92, UR17, -R177.reuse ;  /* 0x000000115c457c23 */ /* 0x100fe200080008b1 */
[----:B------:R-:W-:Y:S01]  /*5e30*/  @!P2 FMUL R36, R36, 0.5 ;  /* 0x3f0000002424a820 */ /* 0x000fe20000400000 */
[----:B------:R-:W1:Y:S01]  /*5e40*/  MUFU.EX2 R33, R33 ;  /* 0x0000002100217308 */ /* 0x000e620000000800 */
[----:B--2---:R-:W-:Y:S01]  /*5e50*/  @!P4 FMUL R28, R28, R28 ;  /* 0x0000001c1c1cc220 */ /* 0x004fe20000400000 */
[----:B------:R-:W-:Y:S01]  /*5e60*/  FSETP.GEU.AND P4, PT, R41, -126, PT ;  /* 0xc2fc00002900780b */ /* 0x000fe20003f8e000 */
[--C-:B------:R-:W-:Y:S01]  /*5e70*/  FFMA R92, R108, UR17, -R177.reuse ;  /* 0x000000116c5c7c23 */ /* 0x100fe200080008b1 */
[----:B------:R-:W-:Y:S01]  /*5e80*/  FMNMX R17, R63, R4, !PT ;  /* 0x000000043f117209 */ /* 0x000fe20007800000 */
[--C-:B------:R-:W-:Y:S01]  /*5e90*/  FFMA R10, R140, UR17, -R177.reuse ;  /* 0x000000118c0a7c23 */ /* 0x100fe200080008b1 */
[----:B------:R-:W-:Y:S01]  /*5ea0*/  FFMA R80, R136, UR17, -R177 ;  /* 0x0000001188507c23 */ /* 0x000fe200080008b1 */
[----:B------:R-:W-:Y:S01]  /*5eb0*/  @!P6 FMUL R11, R11, 0.5 ;  /* 0x3f0000000b0be820 */ /* 0x000fe20000400000 */
[----:B------:R2:W4:Y:S01]  /*5ec0*/  MUFU.EX2 R174, R36 ;  /* 0x0000002400ae7308 */ /* 0x0005220000000800 */
[----:B---3--:R-:W-:Y:S01]  /*5ed0*/  @!P5 FMUL R29, R29, R29 ;  /* 0x0000001d1d1dd220 */ /* 0x008fe20000400000 */
[----:B------:R-:W-:-:S02]  /*5ee0*/  FSETP.GEU.AND P5, PT, R44, -126, PT ;  /* 0xc2fc00002c00780b */ /* 0x000fc40003fae000 */
[----:B------:R-:W-:-:S03]  /*5ef0*/  FMNMX R4, R66, R17, !PT ;  /* 0x0000001142047209 */ /* 0x000fc60007800000 */
[----:B------:R-:W-:Y:S01]  /*5f00*/  @!P4 FMUL R41, R41, 0.5 ;  /* 0x3f0000002929c820 */ /* 0x000fe20000400000 */
[----:B------:R-:W3:Y:S01]  /*5f10*/  MUFU.EX2 R11, R11 ;  /* 0x0000000b000b7308 */ /* 0x000ee20000000800 */
[--C-:B--2---:R-:W-:Y:S01]  /*5f20*/  FFMA R36, R49, UR17, -R177.reuse ;  /* 0x0000001131247c23 */ /* 0x104fe200080008b1 */
[----:B-1----:R-:W-:Y:S01]  /*5f30*/  @!P3 FMUL R33, R33, R33 ;  /* 0x000000212121b220 */ /* 0x002fe20000400000 */
[--C-:B------:R-:W-:Y:S01]  /*5f40*/  FFMA R49, R72, UR17, -R177.reuse ;  /* 0x0000001148317c23 */ /* 0x100fe200080008b1 */
[----:B------:R-:W-:Y:S01]  /*5f50*/  FMNMX R17, R67, R4, !PT ;  /* 0x0000000443117209 */ /* 0x000fe20007800000 */
[----:B------:R-:W-:Y:S01]  /*5f60*/  FFMA R72, R120, UR17, -R177 ;  /* 0x0000001178487c23 */ /* 0x000fe200080008b1 */
[----:B------:R-:W-:Y:S01]  /*5f70*/  FSETP.GEU.AND P3, PT, R36, -126, PT ;  /* 0xc2fc00002400780b */ /* 0x000fe20003f6e000 */
[----:B------:R-:W-:Y:S01]  /*5f80*/  @!P5 FMUL R44, R44, 0.5 ;  /* 0x3f0000002c2cd820 */ /* 0x000fe20000400000 */
[----:B------:R1:W2:Y:S01]  /*5f90*/  MUFU.EX2 R32, R41 ;  /* 0x0000002900207308 */ /* 0x0002a20000000800 */
[----:B----4-:R-:W-:Y:S01]  /*5fa0*/  @!P2 FMUL R174, R174, R174 ;  /* 0x000000aeaeaea220 */ /* 0x010fe20000400000 */
[----:B------:R-:W-:-:S02]  /*5fb0*/  FSETP.GEU.AND P2, PT, R12, -126, PT ;  /* 0xc2fc00000c00780b */ /* 0x000fc40003f4e000 */
[----:B------:R-:W-:-:S04]  /*5fc0*/  FMNMX R4, R70, R17, !PT ;  /* 0x0000001146047209 */ /* 0x000fc80007800000 */
[----:B------:R4:W5:Y:S01]  /*5fd0*/  MUFU.EX2 R173, R44 ;  /* 0x0000002c00ad7308 */ /* 0x0009620000000800 */
[----:B---3--:R-:W-:Y:S01]  /*5fe0*/  @!P6 FMUL R11, R11, R11 ;  /* 0x0000000b0b0be220 */ /* 0x008fe20000400000 */
[----:B------:R-:W-:Y:S01]  /*5ff0*/  FSETP.GEU.AND P6, PT, R37, -126, PT ;  /* 0xc2fc00002500780b */ /* 0x000fe20003fce000 */
[----:B------:R-:W-:Y:S01]  /*6000*/  @!P3 FMUL R36, R36, 0.5 ;  /* 0x3f0000002424b820 */ /* 0x000fe20000400000 */
[--C-:B-1----:R-:W-:Y:S01]  /*6010*/  FFMA R41, R56, UR17, -R177.reuse ;  /* 0x0000001138297c23 */ /* 0x102fe200080008b1 */
[----:B------:R-:W-:Y:S01]  /*6020*/  FMNMX R17, R71, R4, !PT ;  /* 0x0000000447117209 */ /* 0x000fe20007800000 */
[--C-:B------:R-:W-:Y:S01]  /*6030*/  FFMA R56, R89, UR17, -R177.reuse ;  /* 0x0000001159387c23 */ /* 0x100fe200080008b1 */
[----:B------:R-:W-:Y:S02]  /*6040*/  @!P2 FMUL R12, R12, 0.5 ;  /* 0x3f0000000c0ca820 */ /* 0x000fe40000400000 */
[----:B------:R-:W1:Y:S01]  /*6050*/  MUFU.EX2 R36, R36 ;  /* 0x0000002400247308 */ /* 0x000e620000000800 */
[----:B--2---:R-:W-:Y:S01]  /*6060*/  @!P4 FMUL R32, R32, R32 ;  /* 0x000000202020c220 */ /* 0x004fe20000400000 */
[----:B------:R-:W-:Y:S01]  /*6070*/  FSETP.GEU.AND P4, PT, R52, -126, PT ;  /* 0xc2fc00003400780b */ /* 0x000fe20003f8e000 */
[--C-:B----4-:R-:W-:Y:S01]  /*6080*/  FFMA R44, R65, UR17, -R177.reuse ;  /* 0x00000011412c7c23 */ /* 0x110fe200080008b1 */
[----:B------:R-:W-:Y:S01]  /*6090*/  FMNMX R4, R74, R17, !PT ;  /* 0x000000114a047209 */ /* 0x000fe20007800000 */
[--C-:B------:R-:W-:Y:S01]  /*60a0*/  FFMA R65, R100, UR17, -R177.reuse ;  /* 0x0000001164417c23 */ /* 0x100fe200080008b1 */
[----:B------:R-:W-:Y:S01]  /*60b0*/  @!P6 FMUL R37, R37, 0.5 ;  /* 0x3f0000002525e820 */ /* 0x000fe20000400000 */
[----:B------:R-:W-:Y:S01]  /*60c0*/  FFMA R100, R149, UR17, -R177 ;  /* 0x0000001195647c23 */ /* 0x000fe200080008b1 */
[----:B-----5:R-:W-:Y:S01]  /*60d0*/  @!P5 FMUL R173, R173, R173 ;  /* 0x000000adadadd220 */ /* 0x020fe20000400000 */
[----:B------:R-:W-:Y:S01]  /*60e0*/  FSETP.GEU.AND P5, PT, R13, -126, PT ;  /* 0xc2fc00000d00780b */ /* 0x000fe20003fae000 */
[----:B------:R-:W2:Y:S01]  /*60f0*/  MUFU.EX2 R12, R12 ;  /* 0x0000000c000c7308 */ /* 0x000ea20000000800 */
[----:B------:R-:W-:-:S04]  /*6100*/  FMNMX R17, R75, R4, !PT ;  /* 0x000000044b117209 */ /* 0x000fc80007800000 */
[----:B------:R-:W-:Y:S01]  /*6110*/  @!P4 FMUL R52, R52, 0.5 ;  /* 0x3f0000003434c820 */ /* 0x000fe20000400000 */
[----:B------:R-:W-:Y:S01]  /*6120*/  FMNMX R4, R78, R17, !PT ;  /* 0x000000114e047209 */ /* 0x000fe20007800000 */
[----:B-1----:R-:W-:Y:S01]  /*6130*/  @!P3 FMUL R36, R36, R36 ;  /* 0x000000242424b220 */ /* 0x002fe20000400000 */
[----:B------:R-:W1:Y:S01]  /*6140*/  MUFU.EX2 R37, R37 ;  /* 0x0000002500257308 */ /* 0x000e620000000800 */
[----:B------:R-:W-:Y:S02]  /*6150*/  FSETP.GEU.AND P3, PT, R60, -126, PT ;  /* 0xc2fc00003c00780b */ /* 0x000fe40003f6e000 */
[----:B------:R-:W-:Y:S01]  /*6160*/  FMNMX R17, R79, R4, !PT ;  /* 0x000000044f117209 */ /* 0x000fe20007800000 */
[----:B------:R-:W-:-:S03]  /*6170*/  @!P5 FMUL R13, R13, 0.5 ;  /* 0x3f0000000d0dd820 */ /* 0x000fc60000400000 */
[----:B------:R-:W-:Y:S01]  /*6180*/  FMNMX R4, R82, R17, !PT ;  /* 0x0000001152047209 */ /* 0x000fe20007800000 */
[----:B------:R3:W4:Y:S01]  /*6190*/  MUFU.EX2 R172, R52 ;  /* 0x0000003400ac7308 */ /* 0x0007220000000800 */
[----:B--2---:R-:W-:Y:S01]  /*61a0*/  @!P2 FMUL R12, R12, R12 ;  /* 0x0000000c0c0ca220 */ /* 0x004fe20000400000 */
[----:B------:R-:W-:Y:S02]  /*61b0*/  FSETP.GEU.AND P2, PT, R41, -126, PT ;  /* 0xc2fc00002900780b */ /* 0x000fe40003f4e000 */
[----:B------:R-:W-:Y:S02]  /*61c0*/  FMNMX R17, R83, R4, !PT ;  /* 0x0000000453117209 */ /* 0x000fe40007800000 */
[----:B------:R-:W-:Y:S02]  /*61d0*/  @!P3 FMUL R60, R60, 0.5 ;  /* 0x3f0000003c3cb820 */ /* 0x000fe40000400000 */
[----:B------:R-:W2:Y:S01]  /*61e0*/  MUFU.EX2 R13, R13 ;  /* 0x0000000d000d7308 */ /* 0x000ea20000000800 */
[----:B-1----:R-:W-:Y:S01]  /*61f0*/  @!P6 FMUL R37, R37, R37 ;  /* 0x000000252525e220 */ /* 0x002fe20000400000 */
[----:B------:R-:W-:Y:S01]  /*6200*/  FSETP.GEU.AND P6, PT, R40, -126, PT ;  /* 0xc2fc00002800780b */ /* 0x000fe20003fce000 */
[--C-:B---3--:R-:W-:Y:S01]  /*6210*/  FFMA R52, R81, UR17, -R177.reuse ;  /* 0x0000001151347c23 */ /* 0x108fe200080008b1 */
[----:B------:R-:W-:Y:S01]  /*6220*/  FMNMX R4, R86, R17, !PT ;  /* 0x0000001156047209 */ /* 0x000fe20007800000 */
[----:B------:R-:W-:-:S02]  /*6230*/  FFMA R17, R85, UR17, -R177 ;  /* 0x0000001155117c23 */ /* 0x000fc400080008b1 */
[----:B------:R-:W-:Y:S01]  /*6240*/  @!P2 FMUL R41, R41, 0.5 ;  /* 0x3f0000002929a820 */ /* 0x000fe20000400000 */
[----:B------:R1:W3:Y:S01]  /*6250*/  MUFU.EX2 R171, R60 ;  /* 0x0000003c00ab7308 */ /* 0x0002e20000000800 */
[----:B----4-:R-:W-:Y:S01]  /*6260*/  @!P4 FMUL R172, R172, R172 ;  /* 0x000000acacacc220 */ /* 0x010fe20000400000 */
[----:B------:R-:W-:Y:S02]  /*6270*/  FSETP.GEU.AND P4, PT, R14, -126, PT ;  /* 0xc2fc00000e00780b */ /* 0x000fe40003f8e000 */
[----:B------:R-:W-:-:S03]  /*6280*/  FMNMX R19, R87, R4, !PT ;  /* 0x0000000457137209 */ /* 0x000fc60007800000 */
[----:B------:R-:W-:Y:S01]  /*6290*/  @!P6 FMUL R40, R40, 0.5 ;  /* 0x3f0000002828e820 */ /* 0x000fe20000400000 */
[----:B------:R-:W4:Y:S01]  /*62a0*/  MUFU.EX2 R41, R41 ;  /* 0x0000002900297308 */ /* 0x000f220000000800 */
[----:B--2---:R-:W-:Y:S01]  /*62b0*/  @!P5 FMUL R13, R13, R13 ;  /* 0x0000000d0d0dd220 */ /* 0x004fe20000400000 */
[----:B------:R-:W-:Y:S01]  /*62c0*/  FSETP.GEU.AND P5, PT, R45, -126, PT ;  /* 0xc2fc00002d00780b */ /* 0x000fe20003fae000 */
[--C-:B-1----:R-:W-:Y:S01]  /*62d0*/  FFMA R60, R97, UR17, -R177.reuse ;  /* 0x00000011613c7c23 */ /* 0x102fe200080008b1 */
[----:B------:R-:W-:Y:S01]  /*62e0*/  FMNMX R4, R90, R19, !PT ;  /* 0x000000135a047209 */ /* 0x000fe20007800000 */
[----:B------:R-:W-:Y:S02]  /*62f0*/  FFMA R97, R121, UR17, -R177 ;  /* 0x0000001179617c23 */ /* 0x000fe400080008b1 */
[----:B------:R-:W-:Y:S01]  /*6300*/  @!P4 FMUL R14, R14, 0.5 ;  /* 0x3f0000000e0ec820 */ /* 0x000fe20000400000 */
[----:B------:R-:W1:Y:S01]  /*6310*/  MUFU.EX2 R40, R40 ;  /* 0x0000002800287308 */ /* 0x000e620000000800 */
[----:B---3--:R-:W-:Y:S01]  /*6320*/  @!P3 FMUL R171, R171, R171 ;  /* 0x000000abababb220 */ /* 0x008fe20000400000 */
[----:B------:R-:W-:-:S02]  /*6330*/  FSETP.GEU.AND P3, PT, R15, -126, PT ;  /* 0xc2fc00000f00780b */ /* 0x000fc40003f6e000 */
[----:B------:R-:W-:-:S03]  /*6340*/  FMNMX R19, R91, R4, !PT ;  /* 0x000000045b137209 */ /* 0x000fc60007800000 */
[----:B------:R-:W-:Y:S01]  /*6350*/  @!P5 FMUL R45, R45, 0.5 ;  /* 0x3f0000002d2dd820 */ /* 0x000fe20000400000 */
[----:B------:R-:W2:Y:S01]  /*6360*/  MUFU.EX2 R14, R14 ;  /* 0x0000000e000e7308 */ /* 0x000ea20000000800 */
[----:B----4-:R-:W-:Y:S01]  /*6370*/  @!P2 FMUL R41, R41, R41 ;  /* 0x000000292929a220 */ /* 0x010fe20000400000 */
[----:B------:R-:W-:Y:S02]  /*6380*/  FSETP.GEU.AND P2, PT, R44, -126, PT ;  /* 0xc2fc00002c00780b */ /* 0x000fe40003f4e000 */
[----:B------:R-:W-:-:S03]  /*6390*/  FMNMX R4, R94, R19, !PT ;  /* 0x000000135e047209 */ /* 0x000fc60007800000 */
[----:B------:R-:W-:Y:S01]  /*63a0*/  @!P3 FMUL R15, R15, 0.5 ;  /* 0x3f0000000f0fb820 */ /* 0x000fe20000400000 */
[----:B------:R-:W3:Y:S01]  /*63b0*/  MUFU.EX2 R45, R45 ;  /* 0x0000002d002d7308 */ /* 0x000ee20000000800 */
[----:B-1----:R-:W-:Y:S01]  /*63c0*/  @!P6 FMUL R40, R40, R40 ;  /* 0x000000282828e220 */ /* 0x002fe20000400000 */
[----:B------:R-:W-:Y:S02]  /*63d0*/  FSETP.GEU.AND P6, PT, R68, -126, PT ;  /* 0xc2fc00004400780b */ /* 0x000fe40003fce000 */
[----:B------:R-:W-:-:S03]  /*63e0*/  FMNMX R19, R95, R4, !PT ;  /* 0x000000045f137209 */ /* 0x000fc60007800000 */
[----:B------:R-:W-:Y:S01]  /*63f0*/  @!P2 FMUL R44, R44, 0.5 ;  /* 0x3f0000002c2ca820 */ /* 0x000fe20000400000 */
[----:B------:R-:W1:Y:S01]  /*6400*/  MUFU.EX2 R15, R15 ;  /* 0x0000000f000f7308 */ /* 0x000e620000000800 */
        /* <DEDUP_REMOVED lines=9> */
[----:B------:R3:W4:Y:S01]  /*64a0*/  MUFU.EX2 R170, R68 ;  /* 0x0000004400aa7308 */ /* 0x0007220000000800 */
[----:B-1----:R-:W-:Y:S01]  /*64b0*/  @!P3 FMUL R15, R15, R15 ;  /* 0x0000000f0f0fb220 */ /* 0x002fe20000400000 */
[----:B------:R-:W-:Y:S02]  /*64c0*/  FSETP.GEU.AND P3, PT, R53, -126, PT ;  /* 0xc2fc00003500780b */ /* 0x000fe40003f6e000 */
[----:B------:R-:W-:-:S03]  /*64d0*/  FMNMX R4, R102, R19, !PT ;  /* 0x0000001366047209 */ /* 0x000fc60007800000 */
[----:B------:R-:W-:Y:S01]  /*64e0*/  @!P5 FMUL R48, R48, 0.5 ;  /* 0x3f0000003030d820 */ /* 0x000fe20000400000 */
[----:B------:R-:W1:Y:S01]  /*64f0*/  MUFU.EX2 R49, R49 ;  /* 0x0000003100317308 */ /* 0x000e620000000800 */
[----:B--2---:R-:W-:Y:S01]  /*6500*/  @!P2 FMUL R44, R44, R44 ;  /* 0x0000002c2c2ca220 */ /* 0x004fe20000400000 */
[----:B------:R-:W-:Y:S01]  /*6510*/  FSETP.GEU.AND P2, PT, R76, -126, PT ;  /* 0xc2fc00004c00780b */ /* 0x000fe20003f4e000 */
[----:B---3--:R-:W-:Y:S01]  /*6520*/  FFMA R68, R112, UR17, -R177 ;  /* 0x0000001170447c23 */ /* 0x008fe200080008b1 */
        /* <DEDUP_REMOVED lines=12> */
[----:B------:R1:W4:Y:S01]  /*65f0*/  MUFU.EX2 R169, R76 ;  /* 0x0000004c00a97308 */ /* 0x0003220000000800 */
[----:B--2---:R-:W-:Y:S01]  /*6600*/  @!P5 FMUL R48, R48, R48 ;  /* 0x000000303030d220 */ /* 0x004fe20000400000 */
[----:B------:R-:W-:Y:S02]  /*6610*/  FSETP.GEU.AND P5, PT, R84, -126, PT ;  /* 0xc2fc00005400780b */ /* 0x000fe40003fae000 */
[----:B------:R-:W-:-:S03]  /*6620*/  FMNMX R4, R110, R19, !PT ;  /* 0x000000136e047209 */ /* 0x000fc60007800000 */
[----:B------:R-:W-:Y:S01]  /*6630*/  @!P4 FMUL R52, R52, 0.5 ;  /* 0x3f0000003434c820 */ /* 0x000fe20000400000 */
[----:B------:R-:W2:Y:S01]  /*6640*/  MUFU.EX2 R16, R16 ;  /* 0x0000001000107308 */ /* 0x000ea20000000800 */
[----:B---3--:R-:W-:Y:S01]  /*6650*/  @!P3 FMUL R53, R53, R53 ;  /* 0x000000353535b220 */ /* 0x008fe20000400000 */
[----:B------:R-:W-:Y:S01]  /*6660*/  FSETP.GEU.AND P3, PT, R56, -126, PT ;  /* 0xc2fc00003800780b */ /* 0x000fe20003f6e000 */
[----:B-1----:R-:W-:Y:S01]  /*6670*/  FFMA R76, R128, UR17, -R177 ;  /* 0x00000011804c7c23 */ /* 0x002fe200080008b1 */
[----:B------:R-:W-:-:S03]  /*6680*/  FMNMX R19, R111, R4, !PT ;  /* 0x000000046f137209 */ /* 0x000fc60007800000 */
[----:B------:R-:W-:Y:S01]  /*6690*/  @!P5 FMUL R84, R84, 0.5 ;  /* 0x3f0000005454d820 */ /* 0x000fe20000400000 */
[----:B------:R-:W1:Y:S01]  /*66a0*/  MUFU.EX2 R52, R52 ;  /* 0x0000003400347308 */ /* 0x000e620000000800 */
[----:B----4-:R-:W-:Y:S01]  /*66b0*/  @!P2 FMUL R169, R169, R169 ;  /* 0x000000a9a9a9a220 */ /* 0x010fe20000400000 */
        /* <DEDUP_REMOVED lines=9> */
[----:B-1----:R-:W-:Y:S01]  /*6750*/  @!P4 FMUL R52, R52, R52 ;  /* 0x000000343434c220 */ /* 0x002fe20000400000 */
[----:B------:R-:W-:Y:S01]  /*6760*/  FSETP.GEU.AND P4, PT, R69, -126, PT ;  /* 0xc2fc00004500780b */ /* 0x000fe20003f8e000 */
[--C-:B---3--:R-:W-:Y:S01]  /*6770*/  FFMA R84, R144, UR17, -R177.reuse ;  /* 0x0000001190547c23 */ /* 0x108fe200080008b1 */
[----:B------:R-:W-:Y:S01]  /*6780*/  FMNMX R4, R118, R19, !PT ;  /* 0x0000001376047209 */ /* 0x000fe20007800000 */
[--C-:B------:R-:W-:Y:S01]  /*6790*/  FFMA R19, R105, UR17, -R177.reuse ;  /* 0x0000001169137c23 */ /* 0x100fe200080008b1 */
[----:B------:R-:W-:Y:S01]  /*67a0*/  FFMA R105, R145, UR17, -R177 ;  /* 0x0000001191697c23 */ /* 0x000fe200080008b1 */
[----:B------:R-:W-:Y:S01]  /*67b0*/  @!P6 FMUL R57, R57, 0.5 ;  /* 0x3f0000003939e820 */ /* 0x000fe20000400000 */
[----:B------:R-:W1:Y:S01]  /*67c0*/  MUFU.EX2 R17, R17 ;  /* 0x0000001100117308 */ /* 0x000e620000000800 */
[----:B----4-:R-:W-:Y:S01]  /*67d0*/  @!P5 FMUL R168, R168, R168 ;  /* 0x000000a8a8a8d220 */ /* 0x010fe20000400000 */
[----:B------:R-:W-:-:S02]  /*67e0*/  FSETP.GEU.AND P5, PT, R18, -126, PT ;  /* 0xc2fc00001200780b */ /* 0x000fc40003fae000 */
[----:B------:R-:W-:-:S03]  /*67f0*/  FMNMX R21, R119, R4, !PT ;  /* 0x0000000477157209 */ /* 0x000fc60007800000 */
[----:B------:R-:W-:Y:S01]  /*6800*/  @!P4 FMUL R69, R69, 0.5 ;  /* 0x3f0000004545c820 */ /* 0x000fe20000400000 */
[----:B------:R-:W3:Y:S01]  /*6810*/  MUFU.EX2 R57, R57 ;  /* 0x0000003900397308 */ /* 0x000ee20000000800 */
[----:B--2---:R-:W-:Y:S01]  /*6820*/  @!P3 FMUL R56, R56, R56 ;  /* 0x000000383838b220 */ /* 0x004fe20000400000 */
[----:B------:R-:W-:Y:S02]  /*6830*/  FSETP.GEU.AND P3, PT, R65, -126, PT ;  /* 0xc2fc00004100780b */ /* 0x000fe40003f6e000 */
[----:B------:R-:W-:Y:S01]  /*6840*/  FMNMX R4, R122, R21, !PT ;  /* 0x000000157a047209 */ /* 0x000fe20007800000 */
[----:B------:R-:W-:Y:S02]  /*6850*/  FFMA R21, R109, UR17, -R177 ;  /* 0x000000116d157c23 */ /* 0x000fe400080008b1 */
[----:B------:R-:W-:Y:S01]  /*6860*/  @!P5 FMUL R18, R18, 0.5 ;  /* 0x3f0000001212d820 */ /* 0x000fe20000400000 */
[----:B------:R-:W2:Y:S01]  /*6870*/  MUFU.EX2 R69, R69 ;  /* 0x0000004500457308 */ /* 0x000ea20000000800 */
[----:B-1----:R-:W-:Y:S01]  /*6880*/  @!P2 FMUL R17, R17, R17 ;  /* 0x000000111111a220 */ /* 0x002fe20000400000 */
[----:B------:R-:W-:-:S02]  /*6890*/  FSETP.GEU.AND P2, PT, R61, -126, PT ;  /* 0xc2fc00003d00780b */ /* 0x000fc40003f4e000 */
[----:B------:R-:W-:-:S03]  /*68a0*/  FMNMX R23, R123, R4, !PT ;  /* 0x000000047b177209 */ /* 0x000fc60007800000 */
[----:B------:R-:W-:Y:S01]  /*68b0*/  @!P3 FMUL R65, R65, 0.5 ;  /* 0x3f0000004141b820 */ /* 0x000fe20000400000 */
[----:B------:R-:W1:Y:S01]  /*68c0*/  MUFU.EX2 R18, R18 ;  /* 0x0000001200127308 */ /* 0x000e620000000800 */
[----:B---3--:R-:W-:Y:S01]  /*68d0*/  @!P6 FMUL R57, R57, R57 ;  /* 0x000000393939e220 */ /* 0x008fe20000400000 */
[----:B------:R-:W-:Y:S02]  /*68e0*/  FSETP.GEU.AND P6, PT, R60, -126, PT ;  /* 0xc2fc00003c00780b */ /* 0x000fe40003fce000 */
[----:B------:R-:W-:-:S03]  /*68f0*/  FMNMX R4, R126, R23, !PT ;  /* 0x000000177e047209 */ /* 0x000fc60007800000 */
[----:B------:R-:W-:Y:S01]  /*6900*/  @!P2 FMUL R61, R61, 0.5 ;  /* 0x3f0000003d3da820 */ /* 0x000fe20000400000 */
[----:B------:R-:W3:Y:S01]  /*6910*/  MUFU.EX2 R65, R65 ;  /* 0x0000004100417308 */ /* 0x000ee20000000800 */
[----:B--2---:R-:W-:Y:S01]  /*6920*/  @!P4 FMUL R69, R69, R69 ;  /* 0x000000454545c220 */ /* 0x004fe20000400000 */
[----:B------:R-:W-:Y:S02]  /*6930*/  FSETP.GEU.AND P4, PT, R20, -126, PT ;  /* 0xc2fc00001400780b */ /* 0x000fe40003f8e000 */
[----:B------:R-:W-:-:S03]  /*6940*/  FMNMX R23, R127, R4, !PT ;  /* 0x000000047f177209 */ /* 0x000fc60007800000 */
[----:B------:R-:W-:Y:S01]  /*6950*/  @!P6 FMUL R60, R60, 0.5 ;  /* 0x3f0000003c3ce820 */ /* 0x000fe20000400000 */
[----:B------:R-:W2:Y:S01]  /*6960*/  MUFU.EX2 R61, R61 ;  /* 0x0000003d003d7308 */ /* 0x000ea20000000800 */
[----:B-1----:R-:W-:Y:S01]  /*6970*/  @!P5 FMUL R18, R18, R18 ;  /* 0x000000121212d220 */ /* 0x002fe20000400000 */
[----:B------:R-:W-:Y:S02]  /*6980*/  FSETP.GEU.AND P5, PT, R64, -126, PT ;  /* 0xc2fc00004000780b */ /* 0x000fe40003fae000 */
[----:B------:R-:W-:Y:S01]  /*6990*/  FMNMX R4, R130, R23, !PT ;  /* 0x0000001782047209 */ /* 0x000fe20007800000 */
[----:B------:R-:W-:Y:S01]  /*69a0*/  FFMA R23, R113, UR17, -R177 ;  /* 0x0000001171177c23 */ /* 0x000fe200080008b1 */
[----:B------:R-:W-:Y:S01]  /*69b0*/  FADD R133, R175, R18 ;  /* 0x00000012af857221 */ /* 0x000fe20000000000 */
[----:B------:R-:W-:Y:S01]  /*69c0*/  @!P4 FMUL R20, R20, 0.5 ;  /* 0x3f0000001414c820 */ /* 0x000fe20000400000 */
[----:B------:R-:W1:Y:S01]  /*69d0*/  MUFU.EX2 R60, R60 ;  /* 0x0000003c003c7308 */ /* 0x000e620000000800 */
[----:B---3--:R-:W-:Y:S01]  /*69e0*/  @!P3 FMUL R65, R65, R65 ;  /* 0x000000414141b220 */ /* 0x008fe20000400000 */
        /* <DEDUP_REMOVED lines=48> */
[----:B------:R-:W-:Y:S01]  /*6cf0*/  FMNMX R4, R150, R81, !PT ;  /* 0x0000005196047209 */ /* 0x000fe20007800000 */
[----:B------:R-:W-:Y:S01]  /*6d00*/  FFMA R81, R137, UR17, -R177 ;  /* 0x0000001189517c23 */ /* 0x000fe200080008b1 */
[----:B------:R-:W-:Y:S01]  /*6d10*/  FADD R137, R29, R60 ;  /* 0x0000003c1d897221 */ /* 0x000fe20000000000 */
[----:B------:R-:W-:Y:S01]  /*6d20*/  @!P4 FMUL R97, R97, 0.5 ;  /* 0x3f0000006161c820 */ /* 0x000fe20000400000 */
[----:B------:R-:W3:Y:S01]  /*6d30*/  MUFU.EX2 R22, R22 ;  /* 0x0000001600167308 */ /* 0x000ee20000000800 */
[----:B--2---:R-:W-:Y:S01]  /*6d40*/  @!P3 FMUL R72, R72, R72 ;  /* 0x000000484848b220 */ /* 0x004fe20000400000 */
[----:B------:R-:W-:-:S02]  /*6d50*/  FSETP.GEU.AND P3, PT, R101, -126, PT ;  /* 0xc2fc00006500780b */ /* 0x000fc40003f6e000 */
[----:B------:R-:W-:Y:S02]  /*6d60*/  FMNMX R4, R151, R4, !PT ;  /* 0x0000000497047209 */ /* 0x000fe40007800000 */
[----:B------:R-:W-:Y:S01]  /*6d70*/  F2FP.BF16.F32.PACK_AB R60, R60, R61 ;  /* 0x0000003d3c3c723e */ /* 0x000fe200000010ff */
[----:B------:R-:W-:Y:S01]  /*6d80*/  @!P5 FMUL R77, R77, 0.5 ;  /* 0x3f0000004d4dd820 */ /* 0x000fe20000400000 */
[----:B------:R-:W2:Y:S01]  /*6d90*/  MUFU.EX2 R97, R97 ;  /* 0x0000006100617308 */ /* 0x000ea20000000800 */
[----:B-1----:R-:W-:Y:S01]  /*6da0*/  @!P2 FMUL R73, R73, R73 ;  /* 0x000000494949a220 */ /* 0x002fe20000400000 */
[----:B------:R-:W-:Y:S01]  /*6db0*/  FSETP.GEU.AND P2, PT, R96, -126, PT ;  /* 0xc2fc00006000780b */ /* 0x000fe20003f4e000 */
[----:B------:R-:W1:Y:S04]  /*6dc0*/  SHFL.BFLY PT, R85, R4, 0x1, 0x1f ;  /* 0x0c201f0004557f89 */ /* 0x000e6800000e0000 */
[----:B------:R-:W-:Y:S01]  /*6dd0*/  @!P3 FMUL R101, R101, 0.5 ;  /* 0x3f0000006565b820 */ /* 0x000fe20000400000 */
[----:B------:R-:W4:Y:S01]  /*6de0*/  MUFU.EX2 R77, R77 ;  /* 0x0000004d004d7308 */ /* 0x000f220000000800 */
[----:B---3--:R-:W-:Y:S01]  /*6df0*/  @!P6 FMUL R22, R22, R22 ;  /* 0x000000161616e220 */ /* 0x008fe20000400000 */
[----:B------:R-:W-:-:S05]  /*6e00*/  FSETP.GEU.AND P6, PT, R76, -126, PT ;  /* 0xc2fc00004c00780b */ /* 0x000fca0003fce000 */
[----:B------:R-:W-:Y:S01]  /*6e10*/  @!P2 FMUL R96, R96, 0.5 ;  /* 0x3f0000006060a820 */ /* 0x000fe20000400000 */
[----:B------:R-:W3:Y:S01]  /*6e20*/  MUFU.EX2 R101, R101 ;  /* 0x0000006500657308 */ /* 0x000ee20000000800 */
[----:B--2---:R-:W-:Y:S01]  /*6e30*/  @!P4 FMUL R97, R97, R97 ;  /* 0x000000616161c220 */ /* 0x004fe20000400000 */
[----:B------:R-:W-:-:S05]  /*6e40*/  FSETP.GEU.AND P4, PT, R93, -126, PT ;  /* 0xc2fc00005d00780b */ /* 0x000fca0003f8e000 */
[----:B------:R-:W-:Y:S01]  /*6e50*/  @!P6 FMUL R76, R76, 0.5 ;  /* 0x3f0000004c4ce820 */ /* 0x000fe20000400000 */
[----:B------:R-:W2:Y:S01]  /*6e60*/  MUFU.EX2 R96, R96 ;  /* 0x0000006000607308 */ /* 0x000ea20000000800 */
[----:B----4-:R-:W-:Y:S01]  /*6e70*/  @!P5 FMUL R77, R77, R77 ;  /* 0x0000004d4d4dd220 */ /* 0x010fe20000400000 */
[----:B------:R-:W-:Y:S02]  /*6e80*/  FSETP.GEU.AND P5, PT, R88, -126, PT ;  /* 0xc2fc00005800780b */ /* 0x000fe40003fae000 */
[----:B-1----:R-:W-:Y:S01]  /*6e90*/  FMNMX R4, R4, R85, !PT ;  /* 0x0000005504047209 */ /* 0x002fe20007800000 */
[----:B------:R-:W-:Y:S02]  /*6ea0*/  FFMA R85, R141, UR17, -R177 ;  /* 0x000000118d557c23 */ /* 0x000fe400080008b1 */
[----:B------:R-:W-:Y:S01]  /*6eb0*/  @!P4 FMUL R93, R93, 0.5 ;  /* 0x3f0000005d5dc820 */ /* 0x000fe20000400000 */
[----:B------:R-:W1:Y:S01]  /*6ec0*/  MUFU.EX2 R76, R76 ;  /* 0x0000004c004c7308 */ /* 0x000e620000000800 */
[----:B---3--:R-:W-:Y:S01]  /*6ed0*/  @!P3 FMUL R101, R101, R101 ;  /* 0x000000656565b220 */ /* 0x008fe20000400000 */
[----:B------:R-:W-:Y:S01]  /*6ee0*/  FSETP.GEU.AND P3, PT, R10, -126, PT ;  /* 0xc2fc00000a00780b */ /* 0x000fe20003f6e000 */
[----:B------:R-:W3:Y:S04]  /*6ef0*/  SHFL.BFLY PT, R89, R4, 0x2, 0x1f ;  /* 0x0c401f0004597f89 */ /* 0x000ee800000e0000 */
[----:B------:R-:W-:Y:S01]  /*6f00*/  @!P5 FMUL R88, R88, 0.5 ;  /* 0x3f0000005858d820 */ /* 0x000fe20000400000 */
[----:B------:R-:W4:Y:S01]  /*6f10*/  MUFU.EX2 R93, R93 ;  /* 0x0000005d005d7308 */ /* 0x000f220000000800 */
[----:B--2---:R-:W-:Y:S01]  /*6f20*/  @!P2 FMUL R96, R96, R96 ;  /* 0x000000606060a220 */ /* 0x004fe20000400000 */
[----:B------:R-:W-:-:S05]  /*6f30*/  FSETP.GEU.AND P2, PT, R80, -126, PT ;  /* 0xc2fc00005000780b */ /* 0x000fca0003f4e000 */
[----:B------:R-:W-:Y:S01]  /*6f40*/  @!P3 FMUL R10, R10, 0.5 ;  /* 0x3f0000000a0ab820 */ /* 0x000fe20000400000 */
[----:B------:R-:W2:Y:S01]  /*6f50*/  MUFU.EX2 R88, R88 ;  /* 0x0000005800587308 */ /* 0x000ea20000000800 */
[----:B-1----:R-:W-:Y:S01]  /*6f60*/  @!P6 FMUL R76, R76, R76 ;  /* 0x0000004c4c4ce220 */ /* 0x002fe20000400000 */
[----:B------:R-:W-:-:S05]  /*6f70*/  FSETP.GEU.AND P6, PT, R81, -126, PT ;  /* 0xc2fc00005100780b */ /* 0x000fca0003fce000 */
[----:B------:R-:W-:Y:S01]  /*6f80*/  @!P2 FMUL R80, R80, 0.5 ;  /* 0x3f0000005050a820 */ /* 0x000fe20000400000 */
[----:B------:R-:W1:Y:S01]  /*6f90*/  MUFU.EX2 R10, R10 ;  /* 0x0000000a000a7308 */ /* 0x000e620000000800 */
[----:B----4-:R-:W-:Y:S01]  /*6fa0*/  @!P4 FMUL R93, R93, R93 ;  /* 0x0000005d5d5dc220 */ /* 0x010fe20000400000 */
[----:B------:R-:W-:Y:S02]  /*6fb0*/  FSETP.GEU.AND P4, PT, R85, -126, PT ;  /* 0xc2fc00005500780b */ /* 0x000fe40003f8e000 */
[----:B---3--:R-:W-:Y:S01]  /*6fc0*/  FMNMX R4, R4, R89, !PT ;  /* 0x0000005904047209 */ /* 0x008fe20007800000 */
[----:B------:R-:W-:Y:S01]  /*6fd0*/  FFMA R89, R148, UR17, -R177 ;  /* 0x0000001194597c23 */ /* 0x000fe200080008b1 */
[----:B------:R-:W-:Y:S01]  /*6fe0*/  FADD R140, R170, R93 ;  /* 0x0000005daa8c7221 */ /* 0x000fe20000000000 */
[----:B------:R-:W-:Y:S01]  /*6ff0*/  @!P6 FMUL R81, R81, 0.5 ;  /* 0x3f0000005151e820 */ /* 0x000fe20000400000 */
[----:B------:R-:W3:Y:S01]  /*7000*/  MUFU.EX2 R80, R80 ;  /* 0x0000005000507308 */ /* 0x000ee20000000800 */
        /* <DEDUP_REMOVED lines=8> */
[----:B---3--:R-:W-:Y:S01]  /*7090*/  @!P2 FMUL R80, R80, R80 ;  /* 0x000000505050a220 */ /* 0x008fe20000400000 */
[----:B------:R-:W-:-:S04]  /*70a0*/  FSETP.NEU.AND P2, PT, R4, -INF , PT ;  /* 0xff8000000400780b */ /* 0x000fc80003f4d000 */
[----:B------:R-:W-:Y:S01]  /*70b0*/  FSEL R136, R4, RZ, P2 ;  /* 0x000000ff04887208 */ /* 0x000fe20001000000 */
[----:B------:R-:W-:Y:S01]  /*70c0*/  @!P3 FMUL R100, R100, 0.5 ;  /* 0x3f0000006464b820 */ /* 0x000fe20000400000 */
[----:B------:R-:W3:Y:S01]  /*70d0*/  MUFU.EX2 R84, R84 ;  /* 0x0000005400547308 */ /* 0x000ee20000000800 */
[----:B--2---:R-:W-:Y:S01]  /*70e0*/  @!P6 FMUL R81, R81, R81 ;  /* 0x000000515151e220 */ /* 0x004fe20000400000 */
[----:B------:R-:W-:Y:S01]  /*70f0*/  FSETP.GEU.AND P6, PT, R105, -126, PT ;  /* 0xc2fc00006900780b */ /* 0x000fe20003fce000 */
[C---:B------:R-:W-:Y:S01]  /*7100*/  FMUL R129, R136.reuse, UR17 ;  /* 0x0000001188817c20 */ /* 0x040fe20008400000 */
[----:B------:R-:W-:Y:S01]  /*7110*/  FSETP.GEU.AND P2, PT, R89, -126, PT ;  /* 0xc2fc00005900780b */ /* 0x000fe20003f4e000 */
[----:B------:R-:W-:Y:S02]  /*7120*/  FADD R136, -R136, R7 ;  /* 0x0000000788887221 */ /* 0x000fe40000000100 */
[--C-:B------:R-:W-:Y:S01]  /*7130*/  FFMA R108, R27, UR17, -R129.reuse ;  /* 0x000000111b6c7c23 */ /* 0x100fe20008000881 */
[--C-:B------:R-:W-:Y:S01]  /*7140*/  FFMA R26, R26, UR17, -R129.reuse ;  /* 0x000000111a1a7c23 */ /* 0x100fe20008000881 */
[----:B------:R-:W2:Y:S01]  /*7150*/  MUFU.EX2 R100, R100 ;  /* 0x0000006400647308 */ /* 0x000ea20000000800 */
[----:B-1----:R-:W-:Y:S01]  /*7160*/  @!P4 FMUL R85, R85, R85 ;  /* 0x000000555555c220 */ /* 0x002fe20000400000 */
[--C-:B------:R-:W-:Y:S01]  /*7170*/  FFMA R125, R31, UR17, -R129.reuse ;  /* 0x000000111f7d7c23 */ /* 0x100fe20008000881 */
[--C-:B------:R-:W-:Y:S01]  /*7180*/  FFMA R31, R34, UR17, -R129.reuse ;  /* 0x00000011221f7c23 */ /* 0x100fe20008000881 */
[----:B------:R-:W-:Y:S01]  /*7190*/  FSETP.GEU.AND P4, PT, R26, -126, PT ;  /* 0xc2fc00001a00780b */ /* 0x000fe20003f8e000 */
[--C-:B------:R-:W-:Y:S01]  /*71a0*/  FFMA R104, R30, UR17, -R129.reuse ;  /* 0x000000111e687c23 */ /* 0x100fe20008000881 */
[----:B------:R-:W-:Y:S01]  /*71b0*/  @!P6 FMUL R105, R105, 0.5 ;  /* 0x3f0000006969e820 */ /* 0x000fe20000400000 */
[--C-:B------:R-:W-:Y:S01]  /*71c0*/  FFMA R34, R38, UR17, -R129.reuse ;  /* 0x0000001126227c23 */ /* 0x100fe20008000881 */
[----:B---3--:R-:W-:Y:S01]  /*71d0*/  @!P5 FMUL R84, R84, R84 ;  /* 0x000000545454d220 */ /* 0x008fe20000400000 */
[----:B------:R-:W-:Y:S01]  /*71e0*/  FSETP.GEU.AND P5, PT, R108, -126, PT ;  /* 0xc2fc00006c00780b */ /* 0x000fe20003fae000 */
[--C-:B------:R-:W-:Y:S01]  /*71f0*/  FFMA R35, R35, UR17, -R129.reuse ;  /* 0x0000001123237c23 */ /* 0x100fe20008000881 */
[----:B------:R-:W-:Y:S01]  /*7200*/  @!P2 FMUL R89, R89, 0.5 ;  /* 0x3f0000005959a820 */ /* 0x000fe20000400000 */
[----:B------:R-:W1:Y:S01]  /*7210*/  MUFU.EX2 R105, R105 ;  /* 0x0000006900697308 */ /* 0x000e620000000800 */
[--C-:B------:R-:W-:Y:S01]  /*7220*/  FFMA R39, R39, UR17, -R129.reuse ;  /* 0x0000001127277c23 */ /* 0x100fe20008000881 */
[--C-:B------:R-:W-:Y:S01]  /*7230*/  FFMA R38, R46, UR17, -R129.reuse ;  /* 0x000000112e267c23 */ /* 0x100fe20008000881 */
[--C-:B------:R-:W-:Y:S01]  /*7240*/  FFMA R47, R47, UR17, -R129.reuse ;  /* 0x000000112f2f7c23 */ /* 0x100fe20008000881 */
[--C-:B------:R-:W-:Y:S01]  /*7250*/  FFMA R50, R50, UR17, -R129.reuse ;  /* 0x0000001132327c23 */ /* 0x100fe20008000881 */
[----:B------:R-:W-:Y:S01]  /*7260*/  @!P4 FMUL R26, R26, 0.5 ;  /* 0x3f0000001a1ac820 */ /* 0x000fe20000400000 */
[----:B--2---:R-:W-:Y:S01]  /*7270*/  @!P3 FMUL R100, R100, R100 ;  /* 0x000000646464b220 */ /* 0x004fe20000400000 */
[----:B------:R-:W-:Y:S01]  /*7280*/  FSETP.GEU.AND P3, PT, R31, -126, PT ;  /* 0xc2fc00001f00780b */ /* 0x000fe20003f6e000 */
[----:B------:R-:W2:Y:S01]  /*7290*/  MUFU.EX2 R89, R89 ;  /* 0x0000005900597308 */ /* 0x000ea20000000800 */
[--C-:B------:R-:W-:Y:S01]  /*72a0*/  FFMA R58, R58, UR17, -R129.reuse ;  /* 0x000000113a3a7c23 */ /* 0x100fe20008000881 */
[----:B------:R-:W-:Y:S01]  /*72b0*/  @!P5 FMUL R108, R108, 0.5 ;  /* 0x3f0000006c6cd820 */ /* 0x000fe20000400000 */
[--C-:B------:R-:W-:Y:S01]  /*72c0*/  FFMA R55, R55, UR17, -R129.reuse ;  /* 0x0000001137377c23 */ /* 0x100fe20008000881 */
[--C-:B------:R-:W-:Y:S01]  /*72d0*/  FFMA R63, R63, UR17, -R129.reuse ;  /* 0x000000113f3f7c23 */ /* 0x100fe20008000881 */
[--C-:B------:R-:W-:Y:S01]  /*72e0*/  FFMA R59, R59, UR17, -R129.reuse ;  /* 0x000000113b3b7c23 */ /* 0x100fe20008000881 */
[--C-:B------:R-:W-:Y:S01]  /*72f0*/  FFMA R67, R67, UR17, -R129.reuse ;  /* 0x0000001143437c23 */ /* 0x100fe20008000881 */
[--C-:B------:R-:W-:Y:S01]  /*7300*/  FFMA R46, R66, UR17, -R129.reuse ;  /* 0x00000011422e7c23 */ /* 0x100fe20008000881 */
[----:B------:R-:W3:Y:S01]  /*7310*/  MUFU.EX2 R30, R108 ;  /* 0x0000006c001e7308 */ /* 0x000ee20000000800 */
[----:B-1----:R-:W-:Y:S01]  /*7320*/  @!P6 FMUL R105, R105, R105 ;  /* 0x000000696969e220 */ /* 0x002fe20000400000 */
[----:B------:R-:W-:Y:S01]  /*7330*/  FSETP.GEU.AND P6, PT, R104, -126, PT ;  /* 0xc2fc00006800780b */ /* 0x000fe20003fce000 */
[--C-:B------:R-:W-:Y:S01]  /*7340*/  FFMA R51, R51, UR17, -R129.reuse ;  /* 0x0000001133337c23 */ /* 0x100fe20008000881 */
[----:B------:R-:W-:Y:S01]  /*7350*/  @!P3 FMUL R31, R31, 0.5 ;  /* 0x3f0000001f1fb820 */ /* 0x000fe20000400000 */
[--C-:B------:R-:W-:Y:S01]  /*7360*/  FFMA R128, R71, UR17, -R129.reuse ;  /* 0x0000001147807c23 */ /* 0x100fe20008000881 */
[--C-:B------:R-:W-:Y:S01]  /*7370*/  FFMA R75, R75, UR17, -R129.reuse ;  /* 0x000000114b4b7c23 */ /* 0x100fe20008000881 */
[--C-:B------:R-:W-:Y:S01]  /*7380*/  FFMA R83, R83, UR17, -R129.reuse ;  /* 0x0000001153537c23 */ /* 0x100fe20008000881 */
[----:B------:R1:W4:Y:S01]  /*7390*/  MUFU.EX2 R27, R26 ;  /* 0x0000001a001b7308 */ /* 0x0003220000000800 */
        /* <DEDUP_REMOVED lines=10> */
[--C-:B-1----:R-:W-:Y:S01]  /*7440*/  FFMA R26, R42, UR17, -R129.reuse ;  /* 0x000000112a1a7c23 */ /* 0x102fe20008000881 */
[--C-:B------:R-:W-:Y:S01]  /*7450*/  FFMA R42, R43, UR17, -R129.reuse ;  /* 0x000000112b2a7c23 */ /* 0x100fe20008000881 */
[--C-:B------:R-:W-:Y:S01]  /*7460*/  FFMA R43, R62, UR17, -R129.reuse ;  /* 0x000000113e2b7c23 */ /* 0x100fe20008000881 */
[--C-:B------:R-:W-:Y:S01]  /*7470*/  FFMA R62, R98, UR17, -R129.reuse ;  /* 0x00000011623e7c23 */ /* 0x100fe20008000881 */
[----:B------:R-:W-:Y:S01]  /*7480*/  @!P2 FMUL R125, R125, 0.5 ;  /* 0x3f0000007d7da820 */ /* 0x000fe20000400000 */
[----:B------:R-:W1:Y:S01]  /*7490*/  MUFU.EX2 R104, R104 ;  /* 0x0000006800687308 */ /* 0x000e620000000800 */
[----:B----4-:R-:W-:Y:S01]  /*74a0*/  @!P4 FMUL R27, R27, R27 ;  /* 0x0000001b1b1bc220 */ /* 0x010fe20000400000 */
[----:B------:R-:W-:Y:S01]  /*74b0*/  FSETP.GEU.AND P4, PT, R35, -126, PT ;  /* 0xc2fc00002300780b */ /* 0x000fe20003f8e000 */
[--C-:B------:R-:W-:Y:S01]  /*74c0*/  FFMA R131, R131, UR17, -R129.reuse ;  /* 0x0000001183837c23 */ /* 0x100fe20008000881 */
[--C-:B------:R-:W-:Y:S01]  /*74d0*/  FFMA R139, R139, UR17, -R129.reuse ;  /* 0x000000118b8b7c23 */ /* 0x100fe20008000881 */
[--C-:B------:R-:W-:Y:S01]  /*74e0*/  FFMA R138, R138, UR17, -R129.reuse ;  /* 0x000000118a8a7c23 */ /* 0x100fe20008000881 */
[----:B------:R-:W-:Y:S01]  /*74f0*/  FADD R106, R49, R80 ;  /* 0x00000050316a7221 */ /* 0x000fe20000000000 */
[----:B------:R-:W-:Y:S01]  /*7500*/  @!P5 FMUL R34, R34, 0.5 ;  /* 0x3f0000002222d820 */ /* 0x000fe20000400000 */
[----:B------:R-:W3:Y:S01]  /*7510*/  MUFU.EX2 R125, R125 ;  /* 0x0000007d007d7308 */ /* 0x000ee20000000800 */
        /* <DEDUP_REMOVED lines=8> */
[----:B-1----:R-:W-:Y:S01]  /*75a0*/  @!P6 FMUL R104, R104, R104 ;  /* 0x000000686868e220 */ /* 0x002fe20000400000 */
[----:B------:R-:W-:Y:S01]  /*75b0*/  FSETP.GEU.AND P6, PT, R39, -126, PT ;  /* 0xc2fc00002700780b */ /* 0x000fe20003fce000 */
[----:B------:R-:W-:Y:S01]  /*75c0*/  FFMA R98, R118, UR17, -R129 ;  /* 0x0000001176627c23 */ /* 0x000fe20008000881 */
[----:B------:R-:W-:Y:S01]  /*75d0*/  FADD R118, R172, R73 ;  /* 0x00000049ac767221 */ /* 0x000fe20000000000 */
[--C-:B------:R-:W-:Y:S01]  /*75e0*/  FFMA R145, R119, UR17, -R129.reuse ;  /* 0x0000001177917c23 */ /* 0x100fe20008000881 */
[--C-:B------:R-:W-:Y:S01]  /*75f0*/  FFMA R148, R135, UR17, -R129.reuse ;  /* 0x0000001187947c23 */ /* 0x100fe20008000881 */
[----:B------:R-:W-:Y:S01]  /*7600*/  @!P3 FMUL R42, R42, 0.5 ;  /* 0x3f0000002a2ab820 */ /* 0x000fe20000400000 */
[----:B------:R-:W1:Y:S01]  /*7610*/  MUFU.EX2 R108, R35 ;  /* 0x00000023006c7308 */ /* 0x000e620000000800 */
[----:B---3--:R-:W-:Y:S01]  /*7620*/  @!P2 FMUL R125, R125, R125 ;  /* 0x0000007d7d7da220 */ /* 0x008fe20000400000 */
[----:B------:R-:W-:Y:S01]  /*7630*/  FSETP.GEU.AND P2, PT, R26, -126, PT ;  /* 0xc2fc00001a00780b */ /* 0x000fe20003f4e000 */
[----:B------:R-:W-:Y:S01]  /*7640*/  FFMA R150, R150, UR17, -R129 ;  /* 0x0000001196967c23 */ /* 0x000fe20008000881 */
[----:B------:R-:W-:Y:S01]  /*7650*/  FADD R135, R28, R61 ;  /* 0x0000003d1c877221 */ /* 0x000fe20000000000 */
[----:B------:R-:W-:Y:S01]  /*7660*/  FADD R119, R52, R105 ;  /* 0x0000006934777221 */ /* 0x000fe20000000000 */
[----:B------:R-:W-:Y:S01]  /*7670*/  FMUL R136, R136, UR17 ;  /* 0x0000001188887c20 */ /* 0x000fe20008400000 */
[----:B------:R-:W-:Y:S01]  /*7680*/  @!P6 FMUL R39, R39, 0.5 ;  /* 0x3f0000002727e820 */ /* 0x000fe20000400000 */
[----:B------:R-:W3:Y:S01]  /*7690*/  MUFU.EX2 R42, R42 ;  /* 0x0000002a002a7308 */ /* 0x000ee20000000800 */
[----:B--2---:R-:W-:Y:S01]  /*76a0*/  @!P5 FMUL R34, R34, R34 ;  /* 0x000000222222d220 */ /* 0x004fe20000400000 */
[----:B------:R-:W-:-:S02]  /*76b0*/  FSETP.GEU.AND P5, PT, R47, -126, PT ;  /* 0xc2fc00002f00780b */ /* 0x000fc40003fae000 */
[----:B------:R-:W-:Y:S02]  /*76c0*/  F2FP.BF16.F32.PACK_AB R28, R29, R28 ;  /* 0x0000001c1d1c723e */ /* 0x000fe400000010ff */
[----:B------:R-:W-:Y:S01]  /*76d0*/  F2FP.BF16.F32.PACK_AB R52, R52, R53 ;  /* 0x000000353434723e */ /* 0x000fe200000010ff */
[----:B------:R-:W-:Y:S01]  /*76e0*/  @!P2 FMUL R26, R26, 0.5 ;  /* 0x3f0000001a1aa820 */ /* 0x000fe20000400000 */
[----:B------:R2:W4:Y:S01]  /*76f0*/  MUFU.EX2 R117, R39 ;  /* 0x0000002700757308 */ /* 0x0005220000000800 */
[----:B-1----:R-:W-:Y:S01]  /*7700*/  @!P4 FMUL R108, R108, R108 ;  /* 0x0000006c6c6cc220 */ /* 0x002fe20000400000 */
[----:B------:R-:W-:Y:S02]  /*7710*/  FSETP.GEU.AND P4, PT, R38, -126, PT ;  /* 0xc2fc00002600780b */ /* 0x000fe40003f8e000 */
[----:B------:R-:W-:Y:S02]  /*7720*/  F2FP.BF16.F32.PACK_AB R80, R81, R80 ;  /* 0x000000505150723e */ /* 0x000fe400000010ff */
[----:B------:R-:W-:Y:S01]  /*7730*/  F2FP.BF16.F32.PACK_AB R29, R108, R31 ;  /* 0x0000001f6c1d723e */ /* 0x000fe200000010ff */
[----:B------:R-:W-:Y:S01]  /*7740*/  @!P5 FMUL R47, R47, 0.5 ;  /* 0x3f0000002f2fd820 */ /* 0x000fe20000400000 */
[----:B------:R1:W5:Y:S01]  /*7750*/  MUFU.EX2 R35, R26 ;  /* 0x0000001a00237308 */ /* 0x0003620000000800 */
[--C-:B--2---:R-:W-:Y:S01]  /*7760*/  FFMA R39, R54, UR17, -R129.reuse ;  /* 0x0000001136277c23 */ /* 0x104fe20008000881 */
[----:B---3--:R-:W-:Y:S01]  /*7770*/  @!P3 FMUL R42, R42, R42 ;  /* 0x0000002a2a2ab220 */ /* 0x008fe20000400000 */
[--C-:B------:R-:W-:Y:S01]  /*7780*/  FFMA R54, R82, UR17, -R129.reuse ;  /* 0x0000001152367c23 */ /* 0x100fe20008000881 */
[--C-:B------:R-:W-:Y:S01]  /*7790*/  FFMA R82, R87, UR17, -R129.reuse ;  /* 0x0000001157527c23 */ /* 0x100fe20008000881 */
[--C-:B------:R-:W-:Y:S01]  /*77a0*/  FFMA R87, R91, UR17, -R129.reuse ;  /* 0x000000115b577c23 */ /* 0x100fe20008000881 */
[----:B------:R-:W-:Y:S01]  /*77b0*/  FSETP.GEU.AND P3, PT, R39, -126, PT ;  /* 0xc2fc00002700780b */ /* 0x000fe20003f6e000 */
[----:B------:R-:W-:Y:S01]  /*77c0*/  @!P4 FMUL R38, R38, 0.5 ;  /* 0x3f0000002626c820 */ /* 0x000fe20000400000 */
[----:B------:R2:W3:Y:S01]  /*77d0*/  MUFU.EX2 R121, R47 ;  /* 0x0000002f00797308 */ /* 0x0004e20000000800 */
[----:B----4-:R-:W-:Y:S01]  /*77e0*/  @!P6 FMUL R117, R117, R117 ;  /* 0x000000757575e220 */ /* 0x010fe20000400000 */
[----:B------:R-:W-:Y:S01]  /*77f0*/  FSETP.GEU.AND P6, PT, R50, -126, PT ;  /* 0xc2fc00003200780b */ /* 0x000fe20003fce000 */
[--C-:B------:R-:W-:Y:S01]  /*7800*/  FFMA R91, R99, UR17, -R129.reuse ;  /* 0x00000011635b7c23 */ /* 0x100fe20008000881 */
[----:B------:R-:W-:Y:S01]  /*7810*/  FFMA R99, R115, UR17, -R129 ;  /* 0x0000001173637c23 */ /* 0x000fe20008000881 */
[----:B-1----:R-:W-:Y:S01]  /*7820*/  FADD R26, -R8, R9 ;  /* 0x00000009081a7221 */ /* 0x002fe20000000100 */
[----:B------:R-:W-:-:S02]  /*7830*/  FFMA R115, R151, UR17, -R129 ;  /* 0x0000001197737c23 */ /* 0x000fc40008000881 */
[----:B------:R-:W1:Y:S01]  /*7840*/  MUFU.EX2 R38, R38 ;  /* 0x0000002600267308 */ /* 0x000e620000000800 */
[----:B-----5:R-:W-:Y:S01]  /*7850*/  @!P2 FMUL R35, R35, R35 ;  /* 0x000000232323a220 */ /* 0x020fe20000400000 */
[----:B------:R-:W-:Y:S01]  /*7860*/  FSETP.GEU.AND P2, PT, R51, -126, PT ;  /* 0xc2fc00003300780b */ /* 0x000fe20003f4e000 */
[----:B------:R-:W-:Y:S01]  /*7870*/  @!P3 FMUL R39, R39, 0.5 ;  /* 0x3f0000002727b820 */ /* 0x000fe20000400000 */
[--C-:B--2---:R-:W-:Y:S01]  /*7880*/  FFMA R47, R70, UR17, -R129.reuse ;  /* 0x00000011462f7c23 */ /* 0x104fe20008000881 */
[----:B------:R-:W-:Y:S01]  /*7890*/  FFMA R70, R114, UR17, -R129 ;  /* 0x0000001172467c23 */ /* 0x000fe20008000881 */
[----:B------:R-:W-:Y:S01]  /*78a0*/  FADD R114, R45, R76 ;  /* 0x0000004c2d727221 */ /* 0x000fe20000000000 */
[----:B------:R-:W-:Y:S01]  /*78b0*/  @!P6 FMUL R50, R50, 0.5 ;  /* 0x3f0000003232e820 */ /* 0x000fe20000400000 */
[----:B------:R-:W-:Y:S01]  /*78c0*/  FMUL R26, R26, UR17 ;  /* 0x000000111a1a7c20 */ /* 0x000fe20008400000 */
[----:B---3--:R-:W-:Y:S01]  /*78d0*/  @!P5 FMUL R121, R121, R121 ;  /* 0x000000797979d220 */ /* 0x008fe20000400000 */
[----:B------:R-:W-:Y:S01]  /*78e0*/  FSETP.GEU.AND P5, PT, R58, -126, PT ;  /* 0xc2fc00003a00780b */ /* 0x000fe20003fae000 */
[----:B------:R-:W2:Y:S01]  /*78f0*/  MUFU.EX2 R39, R39 ;  /* 0x0000002700277308 */ /* 0x000ea20000000800 */
[----:B------:R-:W-:Y:S01]  /*7900*/  FADD R135, R135, R114 ;  /* 0x0000007287877221 */ /* 0x000fe20000000000 */
[C---:B------:R-:W-:Y:S01]  /*7910*/  FADD R114, R44.reuse, R101 ;  /* 0x000000652c727221 */ /* 0x040fe20000000000 */
[----:B------:R-:W-:Y:S01]  /*7920*/  F2FP.BF16.F32.PACK_AB R44, R44, R45 ;  /* 0x0000002d2c2c723e */ /* 0x000fe200000010ff */
[----:B------:R-:W-:Y:S01]  /*7930*/  @!P2 FMUL R51, R51, 0.5 ;  /* 0x3f0000003333a820 */ /* 0x000fe20000400000 */
[----:B------:R-:W-:Y:S01]  /*7940*/  F2FP.BF16.F32.PACK_AB R76, R101, R76 ;  /* 0x0000004c654c723e */ /* 0x000fe200000010ff */
[----:B-1----:R-:W-:Y:S01]  /*7950*/  @!P4 FMUL R38, R38, R38 ;  /* 0x000000262626c220 */ /* 0x002fe20000400000 */
[----:B------:R-:W-:Y:S01]  /*7960*/  FSETP.GEU.AND P4, PT, R55, -126, PT ;  /* 0xc2fc00003700780b */ /* 0x000fe20003f8e000 */
[----:B------:R1:W3:Y:S01]  /*7970*/  MUFU.EX2 R113, R50 ;  /* 0x0000003200717308 */ /* 0x0002e20000000800 */
[----:B------:R-:W-:Y:S01]  /*7980*/  FADD R137, R137, R114 ;  /* 0x0000007289897221 */ /* 0x000fe20000000000 */
[C---:B------:R-:W-:Y:S01]  /*7990*/  FADD R114, R36.reuse, R23 ;  /* 0x0000001724727221 */ /* 0x040fe20000000000 */
[----:B------:R-:W-:Y:S01]  /*79a0*/  F2FP.BF16.F32.PACK_AB R36, R36, R37 ;  /* 0x000000252424723e */ /* 0x000fe200000010ff */
[----:B------:R-:W-:-:S04]  /*79b0*/  @!P5 FMUL R58, R58, 0.5 ;  /* 0x3f0000003a3ad820 */ /* 0x000fc80000400000 */
[----:B------:R4:W5:Y:S01]  /*79c0*/  MUFU.EX2 R109, R58 ;  /* 0x0000003a006d7308 */ /* 0x0009620000000800 */
[----:B--2---:R-:W-:Y:S01]  /*79d0*/  @!P3 FMUL R39, R39, R39 ;  /* 0x000000272727b220 */ /* 0x004fe20000400000 */
[----:B------:R-:W-:Y:S01]  /*79e0*/  FSETP.GEU.AND P3, PT, R63, -126, PT ;  /* 0xc2fc00003f00780b */ /* 0x000fe20003f6e000 */
[--C-:B-1----:R-:W-:Y:S01]  /*79f0*/  FFMA R50, R74, UR17, -R129.reuse ;  /* 0x000000114a327c23 */ /* 0x102fe20008000881 */
[----:B------:R-:W-:Y:S01]  /*7a00*/  @!P4 FMUL R55, R55, 0.5 ;  /* 0x3f0000003737c820 */ /* 0x000fe20000400000 */
[----:B------:R-:W-:Y:S01]  /*7a10*/  FFMA R74, R122, UR17, -R129 ;  /* 0x000000117a4a7c23 */ /* 0x000fe20008000881 */
[----:B------:R-:W-:Y:S01]  /*7a20*/  FADD R122, R24, R57 ;  /* 0x00000039187a7221 */ /* 0x000fe20000000000 */
[----:B------:R-:W-:Y:S01]  /*7a30*/  F2FP.BF16.F32.PACK_AB R24, R25, R24 ;  /* 0x000000181918723e */ /* 0x000fe200000010ff */
[----:B------:R1:W2:Y:S01]  /*7a40*/  MUFU.EX2 R116, R55 ;  /* 0x0000003700747308 */ /* 0x0002a20000000800 */
[----:B---3--:R-:W-:Y:S01]  /*7a50*/  @!P6 FMUL R113, R113, R113 ;  /* 0x000000717171e220 */ /* 0x008fe20000400000 */
[----:B------:R-:W-:Y:S01]  /*7a60*/  FSETP.GEU.AND P6, PT, R59, -126, PT ;  /* 0xc2fc00003b00780b */ /* 0x000fe20003fce000 */
[--C-:B----4-:R-:W-:Y:S01]  /*7a70*/  FFMA R58, R90, UR17, -R129.reuse ;  /* 0x000000115a3a7c23 */ /* 0x110fe20008000881 */
[--C-:B------:R-:W-:Y:S01]  /*7a80*/  FFMA R90, R103, UR17, -R129.reuse ;  /* 0x00000011675a7c23 */ /* 0x100fe20008000881 */
[----:B------:R-:W-:Y:S01]  /*7a90*/  FADD R103, R41, R72 ;  /* 0x0000004829677221 */ /* 0x000fe20000000000 */
[----:B------:R-:W-:Y:S01]  /*7aa0*/  F2FP.BF16.F32.PACK_AB R72, R97, R72 ;  /* 0x000000486148723e */ /* 0x000fe200000010ff */
[----:B------:R-:W-:Y:S01]  /*7ab0*/  @!P3 FMUL R63, R63, 0.5 ;  /* 0x3f0000003f3fb820 */ /* 0x000fe20000400000 */
[----:B------:R3:W4:Y:S01]  /*7ac0*/  MUFU.EX2 R112, R51 ;  /* 0x0000003300707308 */ /* 0x0007220000000800 */
[----:B-----5:R-:W-:Y:S01]  /*7ad0*/  @!P5 FMUL R109, R109, R109 ;  /* 0x0000006d6d6dd220 */ /* 0x020fe20000400000 */
[----:B------:R-:W-:Y:S01]  /*7ae0*/  FSETP.GEU.AND P5, PT, R67, -126, PT ;  /* 0xc2fc00004300780b */ /* 0x000fe20003fae000 */
[--C-:B-1----:R-:W-:Y:S01]  /*7af0*/  FFMA R55, R86, UR17, -R129.reuse ;  /* 0x0000001156377c23 */ /* 0x102fe20008000881 */
[--C-:B------:R-:W-:Y:S01]  /*7b00*/  FFMA R86, R95, UR17, -R129.reuse ;  /* 0x000000115f567c23 */ /* 0x100fe20008000881 */
[----:B------:R-:W-:Y:S01]  /*7b10*/  FFMA R95, R107, UR17, -R129 ;  /* 0x000000116b5f7c23 */ /* 0x000fe20008000881 */
[----:B------:R-:W-:Y:S01]  /*7b20*/  FADD R122, R122, R103 ;  /* 0x000000677a7a7221 */ /* 0x000fe20000000000 */
[----:B------:R-:W-:Y:S01]  /*7b30*/  @!P6 FMUL R59, R59, 0.5 ;  /* 0x3f0000003b3be820 */ /* 0x000fe20000400000 */
[----:B------:R1:W5:Y:S01]  /*7b40*/  MUFU.EX2 R124, R63 ;  /* 0x0000003f007c7308 */ /* 0x0003620000000800 */
[----:B--2---:R-:W-:Y:S01]  /*7b50*/  @!P4 FMUL R116, R116, R116 ;  /* 0x000000747474c220 */ /* 0x004fe20000400000 */
[----:B------:R-:W-:Y:S01]  /*7b60*/  FSETP.GEU.AND P4, PT, R46, -126, PT ;  /* 0xc2fc00002e00780b */ /* 0x000fe20003f8e000 */
[--C-:B---3--:R-:W-:Y:S01]  /*7b70*/  FFMA R51, R78, UR17, -R129.reuse ;  /* 0x000000114e337c23 */ /* 0x108fe20008000881 */
[----:B------:R-:W-:Y:S01]  /*7b80*/  FFMA R78, R126, UR17, -R129 ;  /* 0x000000117e4e7c23 */ /* 0x000fe20008000881 */
[----:B------:R-:W-:Y:S01]  /*7b90*/  FADD R103, R40, R97 ;  /* 0x0000006128677221 */ /* 0x000fe20000000000 */
[----:B------:R-:W-:Y:S01]  /*7ba0*/  FADD R126, R25, R56 ;  /* 0x00000038197e7221 */ /* 0x000fe20000000000 */
[----:B------:R-:W-:Y:S01]  /*7bb0*/  @!P5 FMUL R67, R67, 0.5 ;  /* 0x3f0000004343d820 */ /* 0x000fe20000400000 */
[----:B------:R2:W3:Y:S01]  /*7bc0*/  MUFU.EX2 R120, R59 ;  /* 0x0000003b00787308 */ /* 0x0004e20000000800 */
[----:B----4-:R-:W-:Y:S01]  /*7bd0*/  @!P2 FMUL R112, R112, R112 ;  /* 0x000000707070a220 */ /* 0x010fe20000400000 */
[----:B------:R-:W-:Y:S01]  /*7be0*/  FSETP.GEU.AND P2, PT, R43, -126, PT ;  /* 0xc2fc00002b00780b */ /* 0x000fe20003f4e000 */
[--C-:B-1----:R-:W-:Y:S01]  /*7bf0*/  FFMA R63, R102, UR17, -R129.reuse ;  /* 0x00000011663f7c23 */ /* 0x102fe20008000881 */
[----:B------:R-:W-:Y:S01]  /*7c00*/  FFMA R102, R134, UR17, -R129 ;  /* 0x0000001186667c23 */ /* 0x000fe20008000881 */
[----:B------:R-:W-:Y:S01]  /*7c10*/  FADD R126, R126, R103 ;  /* 0x000000677e7e7221 */ /* 0x000fe20000000000 */
[----:B------:R-:W-:Y:S01]  /*7c20*/  FADD R107, R171, R77 ;  /* 0x0000004dab6b7221 */ /* 0x000fe20000000000 */
[----:B------:R-:W-:Y:S01]  /*7c30*/  @!P4 FMUL R46, R46, 0.5 ;  /* 0x3f0000002e2ec820 */ /* 0x000fe20000400000 */
[----:B------:R1:W4:Y:S01]  /*7c40*/  MUFU.EX2 R71, R67 ;  /* 0x0000004300477308 */ /* 0x0003220000000800 */
[----:B-----5:R-:W-:Y:S01]  /*7c50*/  @!P3 FMUL R124, R124, R124 ;  /* 0x0000007c7c7cb220 */ /* 0x020fe20000400000 */
[----:B------:R-:W-:Y:S01]  /*7c60*/  FSETP.GEU.AND P3, PT, R50, -126, PT ;  /* 0xc2fc00003200780b */ /* 0x000fe20003f6e000 */
[--C-:B--2---:R-:W-:Y:S01]  /*7c70*/  FFMA R59, R94, UR17, -R129.reuse ;  /* 0x000000115e3b7c23 */ /* 0x104fe20008000881 */
[----:B------:R-:W-:Y:S01]  /*7c80*/  FFMA R94, R111, UR17, -R129 ;  /* 0x000000116f5e7c23 */ /* 0x000fe20008000881 */
[----:B------:R-:W-:Y:S01]  /*7c90*/  FADD R134, R12, R21 ;  /* 0x000000150c867221 */ /* 0x000fe20000000000 */
[----:B------:R-:W-:Y:S01]  /*7ca0*/  FADD R111, R174, R65 ;  /* 0x00000041ae6f7221 */ /* 0x000fe20000000000 */
[----:B------:R-:W-:Y:S01]  /*7cb0*/  @!P2 FMUL R43, R43, 0.5 ;  /* 0x3f0000002b2ba820 */ /* 0x000fe20000400000 */
[----:B------:R-:W2:Y:S01]  /*7cc0*/  MUFU.EX2 R46, R46 ;  /* 0x0000002e002e7308 */ /* 0x000ea20000000800 */
[----:B---3--:R-:W-:Y:S01]  /*7cd0*/  @!P6 FMUL R120, R120, R120 ;  /* 0x000000787878e220 */ /* 0x008fe20000400000 */
[----:B------:R-:W-:Y:S01]  /*7ce0*/  FSETP.GEU.AND P6, PT, R47, -126, PT ;  /* 0xc2fc00002f00780b */ /* 0x000fe20003fce000 */
[----:B-1----:R-:W-:Y:S01]  /*7cf0*/  FFMA R67, R110, UR17, -R129 ;  /* 0x000000116e437c23 */ /* 0x002fe20008000881 */
[----:B------:R-:W-:Y:S01]  /*7d00*/  FADD R110, R48, R81 ;  /* 0x00000051306e7221 */ /* 0x000fe20000000000 */
[----:B------:R-:W-:Y:S01]  /*7d10*/  FADD R140, R111, R140 ;  /* 0x0000008c6f8c7221 */ /* 0x000fe20000000000 */
[----:B------:R-:W-:Y:S01]  /*7d20*/  F2FP.BF16.F32.PACK_AB R25, R30, R27 ;  /* 0x0000001b1e19723e */ /* 0x000fe200000010ff */
[----:B------:R-:W-:Y:S01]  /*7d30*/  @!P3 FMUL R50, R50, 0.5 ;  /* 0x3f0000003232b820 */ /* 0x000fe20000400000 */
[----:B------:R-:W1:Y:S01]  /*7d40*/  MUFU.EX2 R43, R43 ;  /* 0x0000002b002b7308 */ /* 0x000e620000000800 */
[----:B----4-:R-:W-:Y:S01]  /*7d50*/  @!P5 FMUL R71, R71, R71 ;  /* 0x000000474747d220 */ /* 0x010fe20000400000 */
[----:B------:R-:W-:-:S02]  /*7d60*/  FSETP.GEU.AND P5, PT, R51, -126, PT ;  /* 0xc2fc00003300780b */ /* 0x000fc40003fae000 */
[----:B------:R-:W-:Y:S02]  /*7d70*/  F2FP.BF16.F32.PACK_AB R56, R56, R57 ;  /* 0x000000393838723e */ /* 0x000fe400000010ff */
[----:B------:R-:W-:Y:S01]  /*7d80*/  F2FP.BF16.F32.PACK_AB R48, R48, R49 ;  /* 0x000000313030723e */ /* 0x000fe200000010ff */
[----:B------:R-:W-:Y:S01]  /*7d90*/  @!P6 FMUL R47, R47, 0.5 ;  /* 0x3f0000002f2fe820 */ /* 0x000fe20000400000 */
[----:B------:R-:W3:Y:S01]  /*7da0*/  MUFU.EX2 R50, R50 ;  /* 0x0000003200327308 */ /* 0x000ee20000000800 */
[----:B--2---:R-:W-:Y:S01]  /*7db0*/  @!P4 FMUL R46, R46, R46 ;  /* 0x0000002e2e2ec220 */ /* 0x004fe20000400000 */
[----:B------:R-:W-:Y:S02]  /*7dc0*/  FSETP.GEU.AND P4, PT, R75, -126, PT ;  /* 0xc2fc00004b00780b */ /* 0x000fe40003f8e000 */
[----:B------:R-:W-:Y:S02]  /*7dd0*/  F2FP.BF16.F32.PACK_AB R40, R40, R41 ;  /* 0x000000292828723e */ /* 0x000fe400000010ff */
[----:B------:R-:W-:Y:S01]  /*7de0*/  F2FP.BF16.F32.PACK_AB R45, R71, R46 ;  /* 0x0000002e472d723e */ /* 0x000fe200000010ff */
[----:B------:R-:W-:Y:S01]  /*7df0*/  @!P5 FMUL R51, R51, 0.5 ;  /* 0x3f0000003333d820 */ /* 0x000fe20000400000 */
[----:B------:R-:W2:Y:S01]  /*7e00*/  MUFU.EX2 R47, R47 ;  /* 0x0000002f002f7308 */ /* 0x000ea20000000800 */
[----:B-1----:R-:W-:Y:S01]  /*7e10*/  @!P2 FMUL R43, R43, R43 ;  /* 0x0000002b2b2ba220 */ /* 0x002fe20000400000 */
[----:B------:R-:W-:-:S02]  /*7e20*/  FSETP.GEU.AND P2, PT, R128, -126, PT ;  /* 0xc2fc00008000780b */ /* 0x000fc40003f4e000 */
[----:B------:R-:W-:-:S03]  /*7e30*/  F2FP.BF16.F32.PACK_AB R41, R120, R109 ;  /* 0x0000006d7829723e */ /* 0x000fc600000010ff */
[----:B------:R-:W-:Y:S01]  /*7e40*/  @!P4 FMUL R75, R75, 0.5 ;  /* 0x3f0000004b4bc820 */ /* 0x000fe20000400000 */
[----:B------:R-:W1:Y:S01]  /*7e50*/  MUFU.EX2 R51, R51 ;  /* 0x0000003300337308 */ /* 0x000e620000000800 */
[----:B---3--:R-:W-:Y:S01]  /*7e60*/  @!P3 FMUL R50, R50, R50 ;  /* 0x000000323232b220 */ /* 0x008fe20000400000 */
[----:B------:R-:W-:-:S05]  /*7e70*/  FSETP.GEU.AND P3, PT, R83, -126, PT ;  /* 0xc2fc00005300780b */ /* 0x000fca0003f6e000 */
[----:B------:R-:W-:Y:S01]  /*7e80*/  @!P2 FMUL R128, R128, 0.5 ;  /* 0x3f0000008080a820 */ /* 0x000fe20000400000 */
[----:B------:R3:W4:Y:S01]  /*7e90*/  MUFU.EX2 R79, R75 ;  /* 0x0000004b004f7308 */ /* 0x0007220000000800 */
[----:B--2---:R-:W-:Y:S01]  /*7ea0*/  @!P6 FMUL R47, R47, R47 ;  /* 0x0000002f2f2fe220 */ /* 0x004fe20000400000 */
[----:B------:R-:W-:-:S05]  /*7eb0*/  FSETP.GEU.AND P6, PT, R132, -126, PT ;  /* 0xc2fc00008400780b */ /* 0x000fca0003fce000 */
[----:B------:R-:W-:Y:S01]  /*7ec0*/  @!P3 FMUL R83, R83, 0.5 ;  /* 0x3f0000005353b820 */ /* 0x000fe20000400000 */
[----:B------:R-:W2:Y:S01]  /*7ed0*/  MUFU.EX2 R128, R128 ;  /* 0x0000008000807308 */ /* 0x000ea20000000800 */
[----:B-1----:R-:W-:Y:S01]  /*7ee0*/  @!P5 FMUL R51, R51, R51 ;  /* 0x000000333333d220 */ /* 0x002fe20000400000 */
[----:B------:R-:W-:Y:S01]  /*7ef0*/  FSETP.GEU.AND P5, PT, R82, -126, PT ;  /* 0xc2fc00005200780b */ /* 0x000fe20003fae000 */
[----:B---3--:R-:W-:Y:S01]  /*7f00*/  FFMA R75, R123, UR17, -R129 ;  /* 0x000000117b4b7c23 */ /* 0x008fe20008000881 */
[----:B------:R-:W-:Y:S01]  /*7f10*/  FADD R123, R168, R89 ;  /* 0x00000059a87b7221 */ /* 0x000fe20000000000 */
[C---:B------:R-:W-:Y:S01]  /*7f20*/  FADD R129, R32.reuse, R19 ;  /* 0x0000001320817221 */ /* 0x040fe20000000000 */
[----:B------:R-:W-:Y:S01]  /*7f30*/  F2FP.BF16.F32.PACK_AB R32, R32, R33 ;  /* 0x000000212020723e */ /* 0x000fe200000010ff */
[----:B------:R-:W-:Y:S01]  /*7f40*/  @!P6 FMUL R132, R132, 0.5 ;  /* 0x3f0000008484e820 */ /* 0x000fe20000400000 */
[----:B------:R-:W1:Y:S01]  /*7f50*/  MUFU.EX2 R83, R83 ;  /* 0x0000005300537308 */ /* 0x000e620000000800 */
        /* <DEDUP_REMOVED lines=13> */
[----:B------:R-:W-:Y:S01]  /*8030*/  FADD R141, R140, R141 ;  /* 0x0000008d8c8d7221 */ /* 0x000fe20000000000 */
[----:B------:R-:W-:Y:S01]  /*8040*/  @!P4 FMUL R55, R55, 0.5 ;  /* 0x3f0000003737c820 */ /* 0x000fe20000400000 */
[----:B------:R-:W2:Y:S01]  /*8050*/  MUFU.EX2 R82, R82 ;  /* 0x0000005200527308 */ /* 0x000ea20000000800 */
[----:B-1----:R-:W-:Y:S01]  /*8060*/  @!P3 FMUL R83, R83, R83 ;  /* 0x000000535353b220 */ /* 0x002fe20000400000 */
[----:B------:R-:W-:Y:S01]  /*8070*/  FSETP.GEU.AND P3, PT, R59, -126, PT ;  /* 0xc2fc00003b00780b */ /* 0x000fe20003f6e000 */
[----:B------:R-:W-:Y:S01]  /*8080*/  FADD R133, R133, R110 ;  /* 0x0000006e85857221 */ /* 0x000fe20000000000 */
[----:B------:R-:W-:-:S03]  /*8090*/  F2FP.BF16.F32.PACK_AB R49, R79, R50 ;  /* 0x000000324f31723e */ /* 0x000fc600000010ff */
[----:B------:R-:W-:Y:S01]  /*80a0*/  @!P2 FMUL R54, R54, 0.5 ;  /* 0x3f0000003636a820 */ /* 0x000fe20000400000 */
[----:B------:R-:W1:Y:S01]  /*80b0*/  MUFU.EX2 R55, R55 ;  /* 0x0000003700377308 */ /* 0x000e620000000800 */
        /* <DEDUP_REMOVED lines=33> */
[----:B------:R-:W-:-:S04]  /*82d0*/  FSETP.GEU.AND P2, PT, R63, -126, PT ;  /* 0xc2fc00003f00780b */ /* 0x000fc80003f4e000 */
[----:B------:R-:W-:Y:S01]  /*82e0*/  F2FP.BF16.F32.PACK_AB R57, R87, R58 ;  /* 0x0000003a5739723e */ /* 0x000fe200000010ff */
[----:B------:R-:W-:Y:S01]  /*82f0*/  @!P4 FMUL R66, R66, 0.5 ;  /* 0x3f0000004242c820 */ /* 0x000fe20000400000 */
[----:B------:R-:W1:Y:S01]  /*8300*/  MUFU.EX2 R95, R95 ;  /* 0x0000005f005f7308 */ /* 0x000e620000000800 */
[----:B---3--:R-:W-:Y:S01]  /*8310*/  @!P3 FMUL R90, R90, R90 ;  /* 0x0000005a5a5ab220 */ /* 0x008fe20000400000 */
[----:B------:R-:W-:-:S05]  /*8320*/  FSETP.GEU.AND P3, PT, R70, -126, PT ;  /* 0xc2fc00004600780b */ /* 0x000fca0003f6e000 */
[----:B------:R-:W-:Y:S01]  /*8330*/  @!P2 FMUL R63, R63, 0.5 ;  /* 0x3f0000003f3fa820 */ /* 0x000fe20000400000 */
[----:B------:R-:W3:Y:S01]  /*8340*/  MUFU.EX2 R66, R66 ;  /* 0x0000004200427308 */ /* 0x000ee20000000800 */
[----:B--2---:R-:W-:Y:S01]  /*8350*/  @!P6 FMUL R91, R91, R91 ;  /* 0x0000005b5b5be220 */ /* 0x004fe20000400000 */
[----:B------:R-:W-:-:S04]  /*8360*/  FSETP.GEU.AND P6, PT, R67, -126, PT ;  /* 0xc2fc00004300780b */ /* 0x000fc80003fce000 */
[----:B------:R-:W-:Y:S01]  /*8370*/  F2FP.BF16.F32.PACK_AB R61, R91, R62 ;  /* 0x0000003e5b3d723e */ /* 0x000fe200000010ff */
[----:B------:R-:W-:Y:S01]  /*8380*/  @!P3 FMUL R70, R70, 0.5 ;  /* 0x3f0000004646b820 */ /* 0x000fe20000400000 */
[----:B------:R-:W2:Y:S01]  /*8390*/  MUFU.EX2 R63, R63 ;  /* 0x0000003f003f7308 */ /* 0x000ea20000000800 */
[----:B-1----:R-:W-:Y:S01]  /*83a0*/  @!P5 FMUL R95, R95, R95 ;  /* 0x0000005f5f5fd220 */ /* 0x002fe20000400000 */
[----:B------:R-:W-:-:S05]  /*83b0*/  FSETP.GEU.AND P5, PT, R74, -126, PT ;  /* 0xc2fc00004a00780b */ /* 0x000fca0003fae000 */
[----:B------:R-:W-:Y:S01]  /*83c0*/  @!P6 FMUL R67, R67, 0.5 ;  /* 0x3f0000004343e820 */ /* 0x000fe20000400000 */
[----:B------:R-:W1:Y:S01]  /*83d0*/  MUFU.EX2 R70, R70 ;  /* 0x0000004600467308 */ /* 0x000e620000000800 */
[----:B---3--:R-:W-:Y:S01]  /*83e0*/  @!P4 FMUL R66, R66, R66 ;  /* 0x000000424242c220 */ /* 0x008fe20000400000 */
[----:B------:R-:W-:-:S03]  /*83f0*/  FSETP.GEU.AND P4, PT, R99, -126, PT ;  /* 0xc2fc00006300780b */ /* 0x000fc60003f8e000 */
[----:B------:R-:W-:Y:S02]  /*8400*/  FADD R123, R35, R66 ;  /* 0x00000042237b7221 */ /* 0x000fe40000000000 */
        /* <DEDUP_REMOVED lines=29> */
[----:B------:R2:W5:Y:S01]  /*85e0*/  MUFU.EX2 R9, R127 ;  /* 0x0000007f00097308 */ /* 0x0005620000000800 */
[----:B-1----:R-:W-:Y:S01]  /*85f0*/  @!P6 FMUL R75, R75, R75 ;  /* 0x0000004b4b4be220 */ /* 0x002fe20000400000 */
[----:B------:R-:W-:Y:S01]  /*8600*/  FSETP.GEU.AND P6, PT, R131, -126, PT ;  /* 0xc2fc00008300780b */ /* 0x000fe20003fce000 */
[----:B---3--:R-:W-:-:S04]  /*8610*/  FADD R130, R176, R69 ;  /* 0x00000045b0827221 */ /* 0x008fc80000000000 */
[----:B------:R-:W-:Y:S01]  /*8620*/  @!P3 FMUL R102, R102, 0.5 ;  /* 0x3f0000006666b820 */ /* 0x000fe20000400000 */
[----:B------:R-:W-:Y:S01]  /*8630*/  FADD R130, R130, R107 ;  /* 0x0000006b82827221 */ /* 0x000fe20000000000 */
[----:B----4-:R-:W-:Y:S01]  /*8640*/  @!P5 FMUL R7, R7, R7 ;  /* 0x000000070707d220 */ /* 0x010fe20000400000 */
[----:B------:R-:W-:Y:S01]  /*8650*/  FSETP.GEU.AND P5, PT, R139, -126, PT ;  /* 0xc2fc00008b00780b */ /* 0x000fe20003fae000 */
[----:B--2---:R-:W-:Y:S01]  /*8660*/  FADD R127, R33, R64 ;  /* 0x00000040217f7221 */ /* 0x004fe20000000000 */
[----:B------:R-:W-:Y:S01]  /*8670*/  FADD R107, R16, R85 ;  /* 0x00000055106b7221 */ /* 0x000fe20000000000 */
[----:B------:R-:W1:Y:S01]  /*8680*/  MUFU.EX2 R102, R102 ;  /* 0x0000006600667308 */ /* 0x000e620000000800 */
[----:B------:R-:W-:Y:S01]  /*8690*/  F2FP.BF16.F32.PACK_AB R33, R42, R35 ;  /* 0x000000232a21723e */ /* 0x000fe200000010ff */
[----:B------:R-:W-:Y:S01]  /*86a0*/  @!P6 FMUL R131, R131, 0.5 ;  /* 0x3f0000008383e820 */ /* 0x000fe20000400000 */
[----:B------:R-:W-:Y:S01]  /*86b0*/  FADD R127, R127, R106 ;  /* 0x0000006a7f7f7221 */ /* 0x000fe20000000000 */
[----:B-----5:R-:W-:Y:S01]  /*86c0*/  @!P4 FMUL R9, R9, R9 ;  /* 0x000000090909c220 */ /* 0x020fe20000400000 */
[----:B------:R-:W-:Y:S01]  /*86d0*/  FSETP.GEU.AND P4, PT, R138, -126, PT ;  /* 0xc2fc00008a00780b */ /* 0x000fe20003f8e000 */
[----:B------:R-:W-:Y:S01]  /*86e0*/  FADD R106, R169, R10 ;  /* 0x0000000aa96a7221 */ /* 0x000fe20000000000 */
[----:B------:R-:W-:Y:S01]  /*86f0*/  FADD R134, R134, R107 ;  /* 0x0000006b86867221 */ /* 0x000fe20000000000 */
[----:B------:R2:W3:Y:S01]  /*8700*/  MUFU.EX2 R8, R131 ;  /* 0x0000008300087308 */ /* 0x0004e20000000800 */
[----:B------:R-:W-:Y:S01]  /*8710*/  FADD R107, R53, R84 ;  /* 0x00000054356b7221 */ /* 0x000fe20000000000 */
[----:B------:R-:W-:Y:S01]  /*8720*/  @!P5 FMUL R139, R139, 0.5 ;  /* 0x3f0000008b8bd820 */ /* 0x000fe20000400000 */
[----:B------:R-:W-:Y:S01]  /*8730*/  FADD R122, R122, R127 ;  /* 0x0000007f7a7a7221 */ /* 0x000fe20000000000 */
[----:B------:R-:W-:Y:S01]  /*8740*/  FADD R133, R133, R134 ;  /* 0x0000008685857221 */ /* 0x000fe20000000000 */
[----:B------:R-:W-:-:S02]  /*8750*/  F2FP.BF16.F32.PACK_AB R35, R121, R38 ;  /* 0x000000267923723e */ /* 0x000fc400000010ff */
[----:B------:R-:W-:Y:S01]  /*8760*/  F2FP.BF16.F32.PACK_AB R53, R83, R54 ;  /* 0x000000365335723e */ /* 0x000fe200000010ff */
[----:B------:R-:W4:Y:S01]  /*8770*/  MUFU.EX2 R98, R98 ;  /* 0x0000006200627308 */ /* 0x000f220000000800 */
[----:B--2---:R-:W-:Y:S01]  /*8780*/  FADD R131, R173, R92 ;  /* 0x0000005cad837221 */ /* 0x004fe20000000000 */
[----:B------:R-:W-:Y:S01]  /*8790*/  @!P4 FMUL R138, R138, 0.5 ;  /* 0x3f0000008a8ac820 */ /* 0x000fe20000400000 */
[----:B-1----:R-:W-:Y:S01]  /*87a0*/  @!P3 FMUL R102, R102, R102 ;  /* 0x000000666666b220 */ /* 0x002fe20000400000 */
[----:B------:R-:W-:Y:S01]  /*87b0*/  FSETP.GEU.AND P3, PT, R143, -126, PT ;  /* 0xc2fc00008f00780b */ /* 0x000fe20003f6e000 */
[----:B------:R-:W-:Y:S01]  /*87c0*/  FADD R131, R131, R106 ;  /* 0x0000006a83837221 */ /* 0x000fe20000000000 */
[----:B------:R-:W-:Y:S02]  /*87d0*/  F2FP.BF16.F32.PACK_AB R64, R19, R64 ;  /* 0x000000401340723e */ /* 0x000fe400000010ff */
[----:B------:R-:W1:Y:S01]  /*87e0*/  MUFU.EX2 R106, R139 ;  /* 0x0000008b006a7308 */ /* 0x000e620000000800 */
[----:B---3--:R-:W-:Y:S01]  /*87f0*/  @!P6 FMUL R8, R8, R8 ;  /* 0x000000080808e220 */ /* 0x008fe20000400000 */
[----:B------:R-:W-:Y:S01]  /*8800*/  FSETP.GEU.AND P6, PT, R142, -126, PT ;  /* 0xc2fc00008e00780b */ /* 0x000fe20003fce000 */
[----:B------:R-:W-:Y:S01]  /*8810*/  FADD R130, R130, R131 ;  /* 0x0000008382827221 */ /* 0x000fe20000000000 */
[----:B------:R-:W-:-:S03]  /*8820*/  F2FP.BF16.F32.PACK_AB R84, R105, R84 ;  /* 0x000000546954723e */ /* 0x000fc600000010ff */
[----:B------:R-:W-:Y:S01]  /*8830*/  FADD R141, R130, R141 ;  /* 0x0000008d828d7221 */ /* 0x000fe20000000000 */
[----:B------:R2:W3:Y:S01]  /*8840*/  MUFU.EX2 R103, R138 ;  /* 0x0000008a00677308 */ /* 0x0004e20000000800 */
[----:B------:R-:W-:Y:S01]  /*8850*/  @!P3 FMUL R143, R143, 0.5 ;  /* 0x3f0000008f8fb820 */ /* 0x000fe20000400000 */
[----:B----4-:R-:W-:Y:S01]  /*8860*/  @!P2 FMUL R98, R98, R98 ;  /* 0x000000626262a220 */ /* 0x010fe20000400000 */
[----:B------:R-:W-:-:S04]  /*8870*/  FSETP.GEU.AND P2, PT, R26, -126, PT ;  /* 0xc2fc00001a00780b */ /* 0x000fc80003f4e000 */
[----:B------:R-:W-:Y:S01]  /*8880*/  @!P6 FMUL R142, R142, 0.5 ;  /* 0x3f0000008e8ee820 */ /* 0x000fe20000400000 */
[----:B-1----:R-:W-:Y:S01]  /*8890*/  @!P5 FMUL R106, R106, R106 ;  /* 0x0000006a6a6ad220 */ /* 0x002fe20000400000 */
[----:B------:R-:W-:Y:S01]  /*88a0*/  FSETP.GEU.AND P5, PT, R147, -126, PT ;  /* 0xc2fc00009300780b */ /* 0x000fe20003fae000 */
[----:B--2---:R-:W-:Y:S01]  /*88b0*/  FADD R138, R37, R68 ;  /* 0x00000044258a7221 */ /* 0x004fe20000000000 */
[----:B------:R1:W2:Y:S01]  /*88c0*/  MUFU.EX2 R110, R142 ;  /* 0x0000008e006e7308 */ /* 0x0002a20000000800 */
[----:B------:R-:W-:Y:S02]  /*88d0*/  F2FP.BF16.F32.PACK_AB R37, R112, R113 ;  /* 0x000000717025723e */ /* 0x000fe400000010ff */
[----:B------:R-:W-:Y:S02]  /*88e0*/  FADD R138, R138, R107 ;  /* 0x0000006b8a8a7221 */ /* 0x000fe40000000000 */
[----:B------:R-:W-:Y:S01]  /*88f0*/  @!P2 FMUL R26, R26, 0.5 ;  /* 0x3f0000001a1aa820 */ /* 0x000fe20000400000 */
[----:B---3--:R-:W-:Y:S01]  /*8900*/  @!P4 FMUL R103, R103, R103 ;  /* 0x000000676767c220 */ /* 0x008fe20000400000 */
[----:B------:R-:W-:Y:S01]  /*8910*/  FSETP.GEU.AND P4, PT, R146, -126, PT ;  /* 0xc2fc00009200780b */ /* 0x000fe20003f8e000 */
[----:B------:R-:W-:Y:S01]  /*8920*/  FADD R135, R135, R138 ;  /* 0x0000008a87877221 */ /* 0x000fe20000000000 */
[----:B------:R3:W4:Y:S01]  /*8930*/  MUFU.EX2 R107, R143 ;  /* 0x0000008f006b7308 */ /* 0x0007220000000800 */
[----:B-1----:R-:W-:Y:S01]  /*8940*/  FADD R142, R114, R119 ;  /* 0x00000077728e7221 */ /* 0x002fe20000000000 */
[----:B------:R-:W-:Y:S01]  /*8950*/  FADD R114, R11, R20 ;  /* 0x000000140b727221 */ /* 0x000fe20000000000 */
[----:B------:R-:W-:Y:S01]  /*8960*/  @!P5 FMUL R147, R147, 0.5 ;  /* 0x3f0000009393d820 */ /* 0x000fe20000400000 */
[----:B------:R-:W-:Y:S01]  /*8970*/  FADD R119, R15, R88 ;  /* 0x000000580f777221 */ /* 0x000fe20000000000 */
[----:B------:R-:W-:Y:S01]  /*8980*/  FADD R178, R50, R103 ;  /* 0x0000006732b27221 */ /* 0x000fe20000000000 */
[----:B------:R-:W-:Y:S01]  /*8990*/  FADD R137, R137, R142 ;  /* 0x0000008e89897221 */ /* 0x000fe20000000000 */
[----:B------:R-:W-:Y:S01]  /*89a0*/  FADD R122, R122, R135 ;  /* 0x000000877a7a7221 */ /* 0x000fe20000000000 */
[----:B------:R1:W5:Y:S01]  /*89b0*/  MUFU.EX2 R118, R147 ;  /* 0x0000009300767308 */ /* 0x0003620000000800 */
[----:B------:R-:W-:Y:S01]  /*89c0*/  FADD R139, R114, R119 ;  /* 0x00000077728b7221 */ /* 0x000fe20000000000 */
[----:B------:R-:W-:Y:S01]  /*89d0*/  FADD R119, R30, R87 ;  /* 0x000000571e777221 */ /* 0x000fe20000000000 */
[----:B------:R-:W-:Y:S01]  /*89e0*/  @!P4 FMUL R146, R146, 0.5 ;  /* 0x3f0000009292c820 */ /* 0x000fe20000400000 */
[----:B------:R-:W-:Y:S01]  /*89f0*/  FADD R114, R27, R58 ;  /* 0x0000003a1b727221 */ /* 0x000fe20000000000 */
[----:B---3--:R-:W-:Y:S01]  /*8a00*/  FADD R143, R109, R74 ;  /* 0x0000004a6d8f7221 */ /* 0x008fe20000000000 */
[----:B--2---:R-:W-:Y:S01]  /*8a10*/  @!P6 FMUL R110, R110, R110 ;  /* 0x0000006e6e6ee220 */ /* 0x004fe20000400000 */
[----:B------:R-:W-:Y:S01]  /*8a20*/  FSETP.GEU.AND P6, PT, R145, -126, PT ;  /* 0xc2fc00009100780b */ /* 0x000fe20003fce000 */
[----:B------:R2:W3:Y:S01]  /*8a30*/  MUFU.EX2 R111, R146 ;  /* 0x00000092006f7308 */ /* 0x0004e20000000800 */
[----:B----4-:R-:W-:Y:S01]  /*8a40*/  @!P3 FMUL R107, R107, R107 ;  /* 0x0000006b6b6bb220 */ /* 0x010fe20000400000 */
[----:B------:R-:W-:Y:S01]  /*8a50*/  FSETP.GEU.AND P3, PT, R148, -126, PT ;  /* 0xc2fc00009400780b */ /* 0x000fe20003f6e000 */
[----:B------:R-:W-:Y:S01]  /*8a60*/  FADD R149, R114, R143 ;  /* 0x0000008f72957221 */ /* 0x000fe20000000000 */
[----:B------:R-:W-:Y:S01]  /*8a70*/  FADD R114, R42, R95 ;  /* 0x0000005f2a727221 */ /* 0x000fe20000000000 */
[----:B-1----:R-:W-:Y:S01]  /*8a80*/  FADD R147, R43, R78 ;  /* 0x0000004e2b937221 */ /* 0x002fe20000000000 */
[----:B------:R-:W-:Y:S01]  /*8a90*/  FADD R182, R123, R178 ;  /* 0x000000b27bb67221 */ /* 0x000fe20000000000 */
[----:B------:R-:W-:Y:S01]  /*8aa0*/  FADD R178, R51, R110 ;  /* 0x0000006e33b27221 */ /* 0x000fe20000000000 */
[----:B------:R-:W-:Y:S01]  /*8ab0*/  FADD R143, R125, R86 ;  /* 0x000000567d8f7221 */ /* 0x000fe20000000000 */
[----:B--2---:R-:W-:Y:S01]  /*8ac0*/  FADD R146, R120, R75 ;  /* 0x0000004b78927221 */ /* 0x004fe20000000000 */
[----:B-----5:R-:W-:Y:S01]  /*8ad0*/  @!P5 FMUL R118, R118, R118 ;  /* 0x000000767676d220 */ /* 0x020fe20000400000 */
[----:B------:R-:W-:Y:S01]  /*8ae0*/  FSETP.GEU.AND P5, PT, R115, -126, PT ;  /* 0xc2fc00007300780b */ /* 0x000fe20003fae000 */
[----:B------:R-:W-:Y:S01]  /*8af0*/  @!P6 FMUL R145, R145, 0.5 ;  /* 0x3f0000009191e820 */ /* 0x000fe20000400000 */
[----:B------:R-:W-:Y:S01]  /*8b00*/  FADD R151, R119, R146 ;  /* 0x0000009277977221 */ /* 0x000fe20000000000 */
[----:B------:R-:W-:Y:S01]  /*8b10*/  FADD R119, R79, R106 ;  /* 0x0000006a4f777221 */ /* 0x000fe20000000000 */
[----:B------:R-:W-:Y:S01]  /*8b20*/  @!P3 FMUL R148, R148, 0.5 ;  /* 0x3f0000009494b820 */ /* 0x000fe20000400000 */
[----:B------:R1:W2:Y:S01]  /*8b30*/  MUFU.EX2 R123, R145 ;  /* 0x00000091007b7308 */ /* 0x0002a20000000800 */
[----:B---3--:R-:W-:Y:S01]  /*8b40*/  @!P4 FMUL R111, R111, R111 ;  /* 0x0000006f6f6fc220 */ /* 0x008fe20000400000 */
[----:B------:R-:W-:Y:S01]  /*8b50*/  FSETP.GEU.AND P4, PT, R150, -126, PT ;  /* 0xc2fc00009600780b */ /* 0x000fe20003f8e000 */
[----:B------:R-:W-:Y:S01]  /*8b60*/  FADD R184, R114, R119 ;  /* 0x0000007772b87221 */ /* 0x000fe20000000000 */
[----:B------:R-:W-:Y:S01]  /*8b70*/  FADD R114, R104, R59 ;  /* 0x0000003b68727221 */ /* 0x000fe20000000000 */
[----:B------:R-:W-:Y:S01]  /*8b80*/  FADD R146, R124, R9 ;  /* 0x000000097c927221 */ /* 0x000fe20000000000 */
[----:B------:R-:W-:Y:S01]  /*8b90*/  FADD R144, R139, R144 ;  /* 0x000000908b907221 */ /* 0x000fe20000000000 */
[----:B------:R-:W-:Y:S01]  /*8ba0*/  FADD R149, R149, R182 ;  /* 0x000000b695957221 */ /* 0x000fe20000000000 */
[----:B------:R3:W4:Y:S01]  /*8bb0*/  MUFU.EX2 R119, R148 ;  /* 0x0000009400777308 */ /* 0x0007220000000800 */
[----:B------:R-:W-:Y:S01]  /*8bc0*/  @!P5 FMUL R115, R115, 0.5 ;  /* 0x3f0000007373d820 */ /* 0x000fe20000400000 */
[----:B------:R-:W-:Y:S01]  /*8bd0*/  FADD R177, R114, R147 ;  /* 0x0000009372b17221 */ /* 0x000fe20000000000 */
[----:B-1----:R-:W-:Y:S01]  /*8be0*/  FADD R145, R38, R67 ;  /* 0x0000004326917221 */ /* 0x002fe20000000000 */
[----:B------:R-:W-:Y:S01]  /*8bf0*/  FADD R179, R143, R146 ;  /* 0x000000928fb37221 */ /* 0x000fe20000000000 */
[----:B------:R-:W-:Y:S01]  /*8c00*/  FADD R143, R31, R62 ;  /* 0x0000003e1f8f7221 */ /* 0x000fe20000000000 */
[----:B------:R-:W-:Y:S01]  /*8c10*/  FADD R146, R113, R70 ;  /* 0x0000004671927221 */ /* 0x000fe20000000000 */
[----:B------:R-:W-:Y:S01]  /*8c20*/  @!P4 FMUL R150, R150, 0.5 ;  /* 0x3f0000009696c820 */ /* 0x000fe20000400000 */
[----:B------:R-:W1:Y:S01]  /*8c30*/  MUFU.EX2 R115, R115 ;  /* 0x0000007300737308 */ /* 0x000e620000000800 */
[----:B------:R-:W-:Y:S01]  /*8c40*/  FADD R186, R145, R178 ;  /* 0x000000b291ba7221 */ /* 0x000fe20000000000 */
[----:B------:R-:W-:Y:S01]  /*8c50*/  FADD R145, R121, R94 ;  /* 0x0000005e79917221 */ /* 0x000fe20000000000 */
[----:B------:R-:W-:Y:S01]  /*8c60*/  FADD R178, R132, R107 ;  /* 0x0000006b84b27221 */ /* 0x000fe20000000000 */
[----:B---3--:R-:W-:Y:S01]  /*8c70*/  FADD R148, R46, R7 ;  /* 0x000000072e947221 */ /* 0x008fe20000000000 */
[----:B------:R-:W-:Y:S01]  /*8c80*/  FADD R147, R54, R111 ;  /* 0x0000006f36937221 */ /* 0x000fe20000000000 */
[----:B--2---:R-:W-:Y:S01]  /*8c90*/  @!P6 FMUL R123, R123, R123 ;  /* 0x0000007b7b7be220 */ /* 0x004fe20000400000 */
[----:B------:R-:W-:Y:S01]  /*8ca0*/  FADD R188, R145, R178 ;  /* 0x000000b291bc7221 */ /* 0x000fe20000000000 */
[----:B------:R2:W3:Y:S01]  /*8cb0*/  MUFU.EX2 R114, R150 ;  /* 0x0000009600727308 */ /* 0x0004e20000000800 */
[----:B----4-:R-:W-:Y:S01]  /*8cc0*/  @!P3 FMUL R119, R119, R119 ;  /* 0x000000777777b220 */ /* 0x010fe20000400000 */
[----:B------:R-:W-:Y:S01]  /*8cd0*/  FSETP.GEU.AND P3, PT, R136, -126, PT ;  /* 0xc2fc00008800780b */ /* 0x000fe20003f6e000 */
[----:B------:R-:W-:Y:S01]  /*8ce0*/  FADD R178, R143, R148 ;  /* 0x000000948fb27221 */ /* 0x000fe20000000000 */
[----:B------:R-:W-:Y:S01]  /*8cf0*/  FADD R183, R146, R147 ;  /* 0x0000009392b77221 */ /* 0x000fe20000000000 */
[----:B------:R-:W-:Y:S01]  /*8d00*/  FADD R143, R108, R91 ;  /* 0x0000005b6c8f7221 */ /* 0x000fe20000000000 */
[----:B------:R-:W-:Y:S01]  /*8d10*/  FADD R148, R71, R8 ;  /* 0x0000000847947221 */ /* 0x000fe20000000000 */
[----:B------:R-:W-:Y:S01]  /*8d20*/  FADD R146, R112, R99 ;  /* 0x0000006370927221 */ /* 0x000fe20000000000 */
[----:B------:R-:W-:Y:S01]  /*8d30*/  FADD R147, R83, R118 ;  /* 0x0000007653937221 */ /* 0x000fe20000000000 */
[----:B------:R-:W-:Y:S01]  /*8d40*/  FADD R145, R34, R63 ;  /* 0x0000003f22917221 */ /* 0x000fe20000000000 */
[----:B--2---:R-:W-:Y:S01]  /*8d50*/  FADD R150, R47, R102 ;  /* 0x000000662f967221 */ /* 0x004fe20000000000 */
[----:B-1----:R-:W-:Y:S01]  /*8d60*/  @!P5 FMUL R115, R115, R115 ;  /* 0x000000737373d220 */ /* 0x002fe20000400000 */
[----:B------:R-:W-:Y:S01]  /*8d70*/  FADD R180, R143, R148 ;  /* 0x000000948fb47221 */ /* 0x000fe20000000000 */
[----:B------:R-:W-:Y:S01]  /*8d80*/  FADD R185, R146, R147 ;  /* 0x0000009392b97221 */ /* 0x000fe20000000000 */
[----:B------:R-:W-:Y:S01]  /*8d90*/  FADD R181, R145, R150 ;  /* 0x0000009691b57221 */ /* 0x000fe20000000000 */
[----:B------:R-:W-:Y:S01]  /*8da0*/  @!P3 FMUL R136, R136, 0.5 ;  /* 0x3f0000008888b820 */ /* 0x000fe20000400000 */
[----:B------:R-:W-:Y:S01]  /*8db0*/  FADD R145, R39, R98 ;  /* 0x0000006227917221 */ /* 0x000fe20000000000 */
[----:B---3--:R-:W-:Y:S01]  /*8dc0*/  @!P4 FMUL R114, R114, R114 ;  /* 0x000000727272c220 */ /* 0x008fe20000400000 */
[----:B------:R-:W-:Y:S01]  /*8dd0*/  FADD R143, R117, R90 ;  /* 0x0000005a758f7221 */ /* 0x000fe20000000000 */
[----:B------:R-:W-:Y:S01]  /*8de0*/  FADD R148, R128, R119 ;  /* 0x0000007780947221 */ /* 0x000fe20000000000 */
[----:B------:R-:W-:Y:S01]  /*8df0*/  FADD R146, R116, R123 ;  /* 0x0000007b74927221 */ /* 0x000fe20000000000 */
[----:B------:R-:W-:Y:S01]  /*8e00*/  FADD R150, R55, R114 ;  /* 0x0000007237967221 */ /* 0x000fe20000000000 */
[----:B------:R-:W-:Y:S01]  /*8e10*/  FADD R147, R82, R115 ;  /* 0x0000007352937221 */ /* 0x000fe20000000000 */
[----:B------:R-:W1:Y:S01]  /*8e20*/  MUFU.EX2 R26, R26 ;  /* 0x0000001a001a7308 */ /* 0x000e620000000800 */
[----:B------:R-:W-:Y:S01]  /*8e30*/  FADD R143, R143, R148 ;  /* 0x000000948f8f7221 */ /* 0x000fe20000000000 */
[----:B------:R-:W-:Y:S01]  /*8e40*/  FADD R150, R145, R150 ;  /* 0x0000009691967221 */ /* 0x000fe20000000000 */
[----:B------:R-:W-:Y:S01]  /*8e50*/  FADD R146, R146, R147 ;  /* 0x0000009392927221 */ /* 0x000fe20000000000 */
[----:B------:R-:W-:Y:S01]  /*8e60*/  FADD R151, R151, R184 ;  /* 0x000000b897977221 */ /* 0x000fe20000000000 */
[----:B------:R-:W-:Y:S01]  /*8e70*/  FADD R177, R177, R186 ;  /* 0x000000bab1b17221 */ /* 0x000fe20000000000 */
[----:B------:R-:W-:Y:S01]  /*8e80*/  FADD R179, R179, R188 ;  /* 0x000000bcb3b37221 */ /* 0x000fe20000000000 */
[----:B------:R-:W-:Y:S01]  /*8e90*/  FADD R178, R178, R183 ;  /* 0x000000b7b2b27221 */ /* 0x000fe20000000000 */
[----:B------:R-:W2:Y:S01]  /*8ea0*/  MUFU.EX2 R127, R136 ;  /* 0x00000088007f7308 */ /* 0x000ea20000000800 */
        /* <DEDUP_REMOVED lines=13> */
[----:B------:R-:W-:Y:S01]  /*8f80*/  F2FP.BF16.F32.PACK_AB R30, R11, R174 ;  /* 0x000000ae0b1e723e */ /* 0x000fe200000010ff */
[----:B------:R-:W-:Y:S01]  /*8f90*/  FADD R133, R122, R133 ;  /* 0x000000857a857221 */ /* 0x000fe20000000000 */
[----:B------:R-:W-:Y:S01]  /*8fa0*/  SHF.L.U32 R11, R6, 0x1f, RZ ;  /* 0x0000001f060b7819 */ /* 0x000fe200000006ff */
[----:B-1----:R-:W-:Y:S01]  /*8fb0*/  @!P2 FMUL R26, R26, R26 ;  /* 0x0000001a1a1aa220 */ /* 0x002fe20000400000 */
[----:B------:R-:W-:Y:S01]  /*8fc0*/  F2FP.BF16.F32.PACK_AB R58, R18, R69 ;  /* 0x00000045123a723e */ /* 0x000fe200000010ff */
[----:B------:R-:W-:Y:S01]  /*8fd0*/  FADD R146, R149, R146 ;  /* 0x0000009295927221 */ /* 0x000fe20000000000 */
[----:B--2---:R-:W-:Y:S01]  /*8fe0*/  @!P3 FMUL R127, R127, R127 ;  /* 0x0000007f7f7fb220 */ /* 0x004fe20000400000 */
[----:B------:R-:W-:Y:S01]  /*8ff0*/  F2FP.BF16.F32.PACK_AB R69, R99, R70 ;  /* 0x000000466345723e */ /* 0x000fe200000010ff */
[----:B------:R1:W2:Y:S01]  /*9000*/  SYNCS.PHASECHK.TRANS64.TRYWAIT P2, [UR7+0x16000], R11 ;  /* 0x0160000bff0075a7 */ /* 0x0002a20008040147 */
[----:B------:R-:W-:Y:S01]  /*9010*/  F2FP.BF16.F32.PACK_AB R70, R22, R73 ;  /* 0x000000491646723e */ /* 0x000fe200000010ff */
[----:B------:R-:W-:Y:S01]  /*9020*/  FFMA R3, R26, R3, R133 ;  /* 0x000000031a037223 */ /* 0x000fe20000000085 */
[----:B------:R-:W-:Y:S01]  /*9030*/  F2FP.BF16.F32.PACK_AB R55, R82, R55 ;  /* 0x000000375237723e */ /* 0x000fe200000010ff */
[-C--:B------:R-:W-:Y:S01]  /*9040*/  FMUL R152, R152, R26.reuse ;  /* 0x0000001a98987220 */ /* 0x080fe20000400000 */
[----:B------:R-:W-:Y:S01]  /*9050*/  F2FP.BF16.F32.PACK_AB R62, R20, R65 ;  /* 0x00000041143e723e */ /* 0x000fe200000010ff */
[----:B------:R-:W-:Y:S01]  /*9060*/  FMUL R153, R153, R26 ;  /* 0x0000001a99997220 */ /* 0x000fe20000400000 */
[----:B------:R-:W-:Y:S01]  /*9070*/  F2FP.BF16.F32.PACK_AB R73, R75, R74 ;  /* 0x0000004a4b49723e */ /* 0x000fe200000010ff */
[-C--:B------:R-:W-:Y:S01]  /*9080*/  FMUL R156, R156, R26.reuse ;  /* 0x0000001a9c9c7220 */ /* 0x080fe20000400000 */
[-C--:B------:R-:W-:Y:S01]  /*9090*/  FMUL R157, R157, R26.reuse ;  /* 0x0000001a9d9d7220 */ /* 0x080fe20000400000 */
[-C--:B------:R-:W-:Y:S01]  /*90a0*/  FMUL R160, R160, R26.reuse ;  /* 0x0000001aa0a07220 */ /* 0x080fe20000400000 */
[-C--:B------:R-:W-:Y:S01]  /*90b0*/  FMUL R161, R161, R26.reuse ;  /* 0x0000001aa1a17220 */ /* 0x080fe20000400000 */
[-C--:B------:R-:W-:Y:S01]  /*90c0*/  FMUL R164, R164, R26.reuse ;  /* 0x0000001aa4a47220 */ /* 0x080fe20000400000 */
[----:B------:R-:W-:Y:S01]  /*90d0*/  FMUL R165, R165, R26 ;  /* 0x0000001aa5a57220 */ /* 0x000fe20000400000 */
        /* <DEDUP_REMOVED lines=8> */
[----:B------:R-:W-:Y:S01]  /*9160*/  F2FP.BF16.F32.PACK_AB R75, R9, R78 ;  /* 0x0000004e094b723e */ /* 0x000fe200000010ff */
[-C--:B------:R-:W-:Y:S01]  /*9170*/  FMUL R159, R159, R127.reuse ;  /* 0x0000007f9f9f7220 */ /* 0x080fe20000400000 */
[----:B------:R-:W-:Y:S01]  /*9180*/  F2FP.BF16.F32.PACK_AB R82, R85, R10 ;  /* 0x0000000a5552723e */ /* 0x000fe200000010ff */
[-C--:B------:R-:W-:Y:S01]  /*9190*/  FMUL R162, R162, R127.reuse ;  /* 0x0000007fa2a27220 */ /* 0x080fe20000400000 */
[----:B------:R-:W-:Y:S01]  /*91a0*/  F2FP.BF16.F32.PACK_AB R26, R175, R176 ;  /* 0x000000b0af1a723e */ /* 0x000fe200000010ff */
[-C--:B------:R-:W-:Y:S01]  /*91b0*/  FMUL R163, R163, R127.reuse ;  /* 0x0000007fa3a37220 */ /* 0x080fe20000400000 */
[-C--:B------:R-:W-:Y:S01]  /*91c0*/  FMUL R166, R166, R127.reuse ;  /* 0x0000007fa6a67220 */ /* 0x080fe20000400000 */
[----:B------:R-:W-:Y:S01]  /*91d0*/  FMUL R167, R167, R127 ;  /* 0x0000007fa7a77220 */ /* 0x000fe20000400000 */
        /* <DEDUP_REMOVED lines=22> */
[----:B------:R-:W-:Y:S01]  /*9340*/  F2FP.BF16.F32.PACK_AB R86, R100, R89 ;  /* 0x000000596456723e */ /* 0x000fe200000010ff */
[----:B-12---:R-:W-:Y:S06]  /*9350*/  @!P0 BRA `(.L_x_27) ;  /* 0x0000000000048947 */ /* 0x006fec0003800000 */
[----:B------:R-:W-:Y:S01]  /*9360*/  BPT.TRAP 0x1 ;  /* 0x000000040000795c */ /* 0x000fe20000300000 */
.L_x_27:
[----:B------:R-:W-:Y:S05]  /*9370*/  @P2 BRA `(.L_x_28) ;  /* 0x0000000000082947 */ /* 0x000fea0003800000 */
[----:B------:R-:W1:Y:S02]  /*9380*/  SYNCS.PHASECHK.TRANS64.TRYWAIT P2, [UR7+0x16000], R11 ;  /* 0x0160000bff0075a7 */ /* 0x000e640008040147 */
[----:B-1----:R-:W-:Y:S05]  /*9390*/  @!P2 BRA `(.L_x_29) ;  /* 0x000000280074a947 */ /* 0x002fea0003800000 */
.L_x_28:
[----:B------:R-:W-:Y:S01]  /*93a0*/  ULEA UR10, UR6, UR12, 0xa ;  /* 0x0000000c060a7291 */ /* 0x000fe2000f8e503f */
[----:B------:R-:W-:Y:S01]  /*93b0*/  WARPGROUP.ARRIVE ;  /* 0x00000000000079c5 */ /* 0x000fe20000000000 */
[----:B------:R-:W-:Y:S01]  /*93c0*/  UMOV UR11, 0x80000020 ;  /* 0x80000020000b7882 */ /* 0x000fe20000000000 */
[----:B------:R-:W-:Y:S01]  /*93d0*/  UMOV UR19, 0x80000020 ;  /* 0x8000002000137882 */ /* 0x000fe20000000000 */
[----:B------:R-:W-:Y:S01]  /*93e0*/  UIADD3 UR16, UR10, 0x40, URZ ;  /* 0x000000400a107890 */ /* 0x000fe2000fffe03f */
[----:B------:R-:W-:-:S04]  /*93f0*/  F2FP.BF16.F32.PACK_AB R87, R115, R114 ;  /* 0x000000727357723e */ /* 0x000fc800000010ff */
[----:B------:R-:W-:Y:S01]  /*9400*/  HGMMA.64x32x16.F32.BF16 R152, R24, gdesc[UR8].tnspB, R152, gsb0 ;  /* 0x4060000818987df0 */ /* 0x000fe20008001898 */
[----:B------:R-:W-:Y:S01]  /*9410*/  UMOV UR11, 0x80000020 ;  /* 0x80000020000b7882 */ /* 0x000fe20000000000 */
[----:B------:R-:W-:Y:S01]  /*9420*/  UMOV UR18, UR16 ;  /* 0x0000001000127c82 */ /* 0x000fe20008000000 */
[----:B------:R-:W-:Y:S01]  /*9430*/  UIADD3 UR16, UR10, 0x80, URZ ;  /* 0x000000800a107890 */ /* 0x000fe2000fffe03f */
[----:B------:R-:W-:Y:S02]  /*9440*/  WARPGROUP.DEPBAR.LE gsb0, 0x0 ;  /* 0x00008000000079c5 */ /* 0x000fe40000010000 */
[----:B------:R-:W-:-:S06]  /*9450*/  WARPGROUP.ARRIVE ;  /* 0x00000000000079c5 */ /* 0x000fcc0000000000 */
[----:B------:R-:W-:Y:S01]  /*9460*/  HGMMA.64x32x16.F32.BF16 R152, R28, gdesc[UR16].tnspB, R152, gsb0 ;  /* 0x406000101c987df0 */ /* 0x000fe20008001898 */
[----:B------:R-:W-:Y:S01]  /*9470*/  UMOV UR18, UR16 ;  /* 0x0000001000127c82 */ /* 0x000fe20008000000 */
[----:B------:R-:W-:Y:S01]  /*9480*/  UMOV UR19, 0x80000020 ;  /* 0x8000002000137882 */ /* 0x000fe20000000000 */
        /* <DEDUP_REMOVED lines=66> */
[----:B------:R-:W-:Y:S02]  /*98b0*/  UIADD3 UR16, UR10, 0x380, URZ ;  /* 0x000003800a107890 */ /* 0x000fe4000fffe03f */
[----:B------:R-:W-:Y:S01]  /*98c0*/  UIADD3 UR10, UR10, 0x3c0, URZ ;  /* 0x000003c00a0a7890 */ /* 0x000fe2000fffe03f */
[----:B------:R-:W-:Y:S02]  /*98d0*/  WARPGROUP.DEPBAR.LE gsb0, 0x0 ;  /* 0x00008000000079c5 */ /* 0x000fe40000010000 */
[----:B------:R-:W-:-:S06]  /*98e0*/  WARPGROUP.ARRIVE ;  /* 0x00000000000079c5 */ /* 0x000fcc0000000000 */
[----:B------:R-:W-:Y:S01]  /*98f0*/  HGMMA.64x32x16.F32.BF16 R152, R76, gdesc[UR16].tnspB, R152, gsb0 ;  /* 0x406000104c987df0 */ /* 0x000fe20008001898 */
[----:B------:R-:W-:Y:S01]  /*9900*/  UMOV UR18, UR16 ;  /* 0x0000001000127c82 */ /* 0x000fe20008000000 */
[----:B------:R-:W-:Y:S01]  /*9910*/  UMOV UR19, 0x80000020 ;  /* 0x8000002000137882 */ /* 0x000fe20000000000 */
[----:B------:R-:W-:Y:S02]  /*9920*/  WARPGROUP.DEPBAR.LE gsb0, 0x0 ;  /* 0x00008000000079c5 */ /* 0x000fe40000010000 */
[----:B------:R-:W-:-:S06]  /*9930*/  WARPGROUP.ARRIVE ;  /* 0x00000000000079c5 */ /* 0x000fcc0000000000 */
[----:B------:R-:W-:Y:S03]  /*9940*/  HGMMA.64x32x16.F32.BF16 R152, R80, gdesc[UR16].tnspB, R152, gsb0 ;  /* 0x4060001050987df0 */ /* 0x000fe60008001898 */
[----:B------:R-:W-:Y:S02]  /*9950*/  WARPGROUP.DEPBAR.LE gsb0, 0x0 ;  /* 0x00008000000079c5 */ /* 0x000fe40000010000 */
[----:B------:R-:W-:-:S06]  /*9960*/  WARPGROUP.ARRIVE ;  /* 0x00000000000079c5 */ /* 0x000fcc0000000000 */
[----:B------:R-:W-:Y:S03]  /*9970*/  HGMMA.64x32x16.F32.BF16 R152, R84, gdesc[UR8].tnspB, R152, gsb0 ;  /* 0x4060000854987df0 */ /* 0x000fe60008001898 */
[----:B------:R-:W-:Y:S02]  /*9980*/  WARPGROUP.DEPBAR.LE gsb0, 0x0 ;  /* 0x00008000000079c5 */ /* 0x000fe40000010000 */
[----:B------:R-:W-:Y:S05]  /*9990*/  @!P0 BRA `(.L_x_30) ;  /* 0x0000000000048947 */ /* 0x000fea0003800000 */
[----:B------:R-:W-:Y:S01]  /*99a0*/  BPT.TRAP 0x1 ;  /* 0x000000040000795c */ /* 0x000fe20000300000 */
.L_x_30:
[----:B------:R-:W-:-:S04]  /*99b0*/  ULEA UR7, UR13, UR37, 0x3 ;  /* 0x000000250d077291 */ /* 0x000fc8000f8e183f */
[----:B------:R-:W-:-:S04]  /*99c0*/  UIADD3 UR7, UR7, 0x16028, URZ ;  /* 0x0001602807077890 */ /* 0x000fc8000fffe03f */
[----:B------:R-:W-:-:S09]  /*99d0*/  UPRMT UR7, URZ, 0x654, UR7 ;  /* 0x000006543f077896 */ /* 0x000fd20008000007 */
[----:B------:R-:W-:Y:S01]  /*99e0*/  SYNCS.ARRIVE.TRANS64.RED.A1T0 RZ, [UR7], RZ ;  /* 0x000000ffffff79a7 */ /* 0x000fe20008100407 */
[----:B------:R-:W-:Y:S05]  /*99f0*/  @P1 BRA `(.L_x_31) ;  /* 0x0000000000041947 */ /* 0x000fea0003800000 */
[----:B------:R-:W-:Y:S01]  /*9a00*/  BPT.TRAP 0x1 ;  /* 0x000000040000795c */ /* 0x000fe20000300000 */
.L_x_31:
[----:B------:R-:W-:-:S04]  /*9a10*/  UIADD3 UR13, UR13, 0x1, URZ ;  /* 0x000000010d0d7890 */ /* 0x000fc8000fffe03f */
[----:B------:R-:W-:-:S04]  /*9a20*/  UISETP.NE.AND UP0, UPT, UR13, 0x5, UPT ;  /* 0x000000050d00788c */ /* 0x000fc8000bf05270 */
[----:B------:R-:W-:Y:S01]  /*9a30*/  USEL UR13, UR13, URZ, UP0 ;  /* 0x0000003f0d0d7287 */ /* 0x000fe20008000000 */
[----:B------:R-:W-:Y:S11]  /*9a40*/  @!P0 BRA `(.L_x_32) ;  /* 0x0000000000048947 */ /* 0x000ff60003800000 */
[----:B------:R-:W-:Y:S01]  /*9a50*/  BPT.TRAP 0x1 ;  /* 0x000000040000795c */ /* 0x000fe20000300000 */
.L_x_32:
[----:B------:R-:W-:-:S04]  /*9a60*/  ULEA UR7, UR13, UR37, 0x3 ;  /* 0x000000250d077291 */ /* 0x000fc8000f8e183f */
[----:B------:R-:W-:-:S04]  /*9a70*/  UIADD3 UR7, UR7, 0x16028, URZ ;  /* 0x0001602807077890 */ /* 0x000fc8000fffe03f */
[----:B------:R-:W-:-:S09]  /*9a80*/  UPRMT UR7, URZ, 0x654, UR7 ;  /* 0x000006543f077896 */ /* 0x000fd20008000007 */
[----:B------:R-:W-:Y:S01]  /*9a90*/  SYNCS.ARRIVE.TRANS64.RED.A1T0 RZ, [UR7], RZ ;  /* 0x000000ffffff79a7 */ /* 0x000fe20008100407 */
[----:B------:R-:W-:Y:S05]  /*9aa0*/  @P1 BRA `(.L_x_33) ;  /* 0x0000000000041947 */ /* 0x000fea0003800000 */
[----:B------:R-:W-:Y:S01]  /*9ab0*/  BPT.TRAP 0x1 ;  /* 0x000000040000795c */ /* 0x000fe20000300000 */
.L_x_33:
[----:B------:R-:W-:Y:S01]  /*9ac0*/  UIADD3 UR6, UR6, 0x1, URZ ;  /* 0x0000000106067890 */ /* 0x000fe2000fffe03f */
[C---:B------:R-:W-:Y:S01]  /*9ad0*/  ISETP.GT.AND P2, PT, R5.reuse, 0x2, PT ;  /* 0x000000020500780c */ /* 0x040fe20003f44270 */
[----:B------:R-:W-:Y:S01]  /*9ae0*/  UIADD3 UR13, UR13, 0x1, URZ ;  /* 0x000000010d0d7890 */ /* 0x000fe2000fffe03f */
[----:B------:R-:W-:Y:S01]  /*9af0*/  IADD3 R5, R5, -0x1, RZ ;  /* 0xffffffff05057810 */ /* 0x000fe20007ffe0ff */
[----:B------:R-:W-:Y:S01]  /*9b00*/  UISETP.NE.AND UP2, UPT, UR6, 0x5, UPT ;  /* 0x000000050600788c */ /* 0x000fe2000bf45270 */
[----:B------:R-:W-:Y:S01]  /*9b10*/  MOV R9, R0 ;  /* 0x0000000000097202 */ /* 0x000fe20000000f00 */
[----:B------:R-:W-:Y:S01]  /*9b20*/  UISETP.NE.AND UP0, UPT, UR13, 0x5, UPT ;  /* 0x000000050d00788c */ /* 0x000fe2000bf05270 */
[----:B------:R-:W-:Y:S01]  /*9b30*/  MOV R7, R4 ;  /* 0x0000000400077202 */ /* 0x000fe20000000f00 */
[----:B------:R-:W-:Y:S02]  /*9b40*/  USEL UR7, URZ, 0x1, UP2 ;  /* 0x000000013f077887 */ /* 0x000fe40009000000 */
[----:B------:R-:W-:-:S02]  /*9b50*/  USEL UR13, UR13, URZ, UP0 ;  /* 0x0000003f0d0d7287 */ /* 0x000fc40008000000 */
[----:B------:R-:W-:Y:S02]  /*9b60*/  USEL UR15, UR6, URZ, UP2 ;  /* 0x0000003f060f7287 */ /* 0x000fe40009000000 */
[----:B------:R-:W-:Y:S01]  /*9b70*/  LOP3.LUT R6, R6, UR7, RZ, 0x3c, !PT ;  /* 0x0000000706067c12 */ /* 0x000fe2000f8e3cff */
[----:B------:R-:W-:Y:S09]  /*9b80*/  @P2 BRA `(.L_x_34) ;  /* 0xffffffb400e02947 */ /* 0x000ff2000383ffff */
.L_x_23:
[----:B------:R-:W2:Y:S01]  /*9b90*/  SHFL.BFLY PT, R6, R3, 0x1, 0x1f ;  /* 0x0c201f0003067f89 */ /* 0x000ea200000e0000 */
[----:B------:R-:W-:Y:S01]  /*9ba0*/  BSSY B0, `(.L_x_35) ;  /* 0x0000024000007945 */ /* 0x000fe20003800000 */
[----:B------:R-:W-:Y:S02]  /*9bb0*/  MOV R9, 0x7f800000 ;  /* 0x7f80000000097802 */ /* 0x000fe40000000f00 */
[----:B------:R-:W3:Y:S01]  /*9bc0*/  SHFL.BFLY PT, R5, R2, 0x1, 0x1f ;  /* 0x0c201f0002057f89 */ /* 0x000ee200000e0000 */
[----:B-1----:R-:W-:Y:S02]  /*9bd0*/  MOV R8, 0x3f800000 ;  /* 0x3f80000000087802 */ /* 0x002fe40000000f00 */
[----:B------:R-:W-:Y:S02]  /*9be0*/  MOV R10, 0x3f800000 ;  /* 0x3f800000000a7802 */ /* 0x000fe40000000f00 */
[----:B------:R-:W-:Y:S01]  /*9bf0*/  MOV R11, 0x7f800000 ;  /* 0x7f800000000b7802 */ /* 0x000fe20000000f00 */
[----:B--2---:R-:W-:Y:S01]  /*9c00*/  FADD R6, R6, R3 ;  /* 0x0000000306067221 */ /* 0x004fe20000000000 */
[----:B---3--:R-:W-:-:S04]  /*9c10*/  FADD R14, R5, R2 ;  /* 0x00000002050e7221 */ /* 0x008fc80000000000 */
[----:B------:R-:W1:Y:S04]  /*9c20*/  SHFL.BFLY PT, R7, R6, 0x2, 0x1f ;  /* 0x0c401f0006077f89 */ /* 0x000e6800000e0000 */
[----:B------:R-:W2:Y:S01]  /*9c30*/  SHFL.BFLY PT, R17, R14, 0x2, 0x1f ;  /* 0x0c401f000e117f89 */ /* 0x000ea200000e0000 */
[C---:B-1----:R-:W-:Y:S01]  /*9c40*/  FSETP.NE.AND P0, PT, R6.reuse, -R7, PT ;  /* 0x800000070600720b */ /* 0x042fe20003f05000 */
[----:B------:R-:W-:Y:S01]  /*9c50*/  FADD R5, R6, R7 ;  /* 0x0000000706057221 */ /* 0x000fe20000000000 */
[----:B--2---:R-:W-:-:S11]  /*9c60*/  FADD R7, R14, R17 ;  /* 0x000000110e077221 */ /* 0x004fd60000000000 */
[----:B------:R-:W-:Y:S05]  /*9c70*/  @!P0 BRA `(.L_x_36) ;  /* 0x0000000000588947 */ /* 0x000fea0003800000 */
[----:B------:R-:W-:Y:S01]  /*9c80*/  IADD3 R2, R5, 0x1800000, RZ ;  /* 0x0180000005027810 */ /* 0x000fe20007ffe0ff */
[----:B------:R-:W-:Y:S03]  /*9c90*/  BSSY B1, `(.L_x_37) ;  /* 0x000000d000017945 */ /* 0x000fe60003800000 */
[----:B------:R-:W-:-:S04]  /*9ca0*/  LOP3.LUT R2, R2, 0x7f800000, RZ, 0xc0, !PT ;  /* 0x7f80000002027812 */ /* 0x000fc800078ec0ff */
[----:B------:R-:W-:-:S13]  /*9cb0*/  ISETP.GT.U32.AND P0, PT, R2, 0x1ffffff, PT ;  /* 0x01ffffff0200780c */ /* 0x000fda0003f04070 */
[----:B------:R-:W-:Y:S05]  /*9cc0*/  @P0 BRA `(.L_x_38) ;  /* 0x0000000000140947 */ /* 0x000fea0003800000 */
[----:B------:R-:W-:Y:S02]  /*9cd0*/  MOV R3, R5 ;  /* 0x0000000500037202 */ /* 0x000fe40000000f00 */
[----:B------:R-:W-:-:S07]  /*9ce0*/  MOV R12, 0x9d00 ;  /* 0x00009d00000c7802 */ /* 0x000fce0000000f00 */
[----:B------:R-:W-:Y:S05]  /*9cf0*/  CALL.REL.NOINC `($__internal_0_$__cuda_sm20_rcp_rn_f32_slowpath) ;  /* 0x0000002000c47944 */ /* 0x000fea0003c00000 */
[----:B------:R-:W-:Y:S01]  /*9d00*/  MOV R10, R6 ;  /* 0x00000006000a7202 */ /* 0x000fe20000000f00 */
[----:B------:R-:W-:Y:S06]  /*9d10*/  BRA `(.L_x_39) ;  /* 0x0000000000107947 */ /* 0x000fec0003800000 */
.L_x_38:
[----:B------:R-:W1:Y:S02]  /*9d20*/  MUFU.RCP R10, R5 ;  /* 0x00000005000a7308 */ /* 0x000e640000001000 */
[----:B-1----:R-:W-:-:S04]  /*9d30*/  FFMA R2, R5, R10, -1 ;  /* 0xbf80000005027423 */ /* 0x002fc8000000000a */
[----:B------:R-:W-:-:S04]  /*9d40*/  FADD.FTZ R3, -R2, -RZ ;  /* 0x800000ff02037221 */ /* 0x000fc80000010100 */
[----:B------:R-:W-:-:S07]  /*9d50*/  FFMA R10, R10, R3, R10 ;  /* 0x000000030a0a7223 */ /* 0x000fce000000000a */
.L_x_39:
[----:B------:R-:W-:Y:S05]  /*9d60*/  BSYNC B1 ;  /* 0x0000000000017941 */ /* 0x000fea0003800000 */
.L_x_37:
[----:B------:R-:W-:Y:S01]  /*9d70*/  FSETP.GEU.AND P0, PT, |R5|, 1.175494350822287508e-38, PT ;  /* 0x008000000500780b */ /* 0x000fe20003f0e200 */
[----:B------:R-:W-:-:S12]  /*9d80*/  ULDC UR4, c[0x0][0x600] ;  /* 0x0001800000047ab9 */ /* 0x000fd80000000800 */
[----:B------:R-:W-:-:S04]  /*9d90*/  @!P0 FMUL R5, R5, 16777216 ;  /* 0x4b80000005058820 */ /* 0x000fc80000400000 */
[----:B------:R-:W1:Y:S02]  /*9da0*/  MUFU.LG2 R2, R5 ;  /* 0x0000000500027308 */ /* 0x000e640000000c00 */
[----:B-1----:R-:W-:-:S04]  /*9db0*/  @!P0 FADD R2, R2, -24 ;  /* 0xc1c0000002028421 */ /* 0x002fc80000000000 */
[----:B------:R-:W-:-:S04]  /*9dc0*/  FMUL R11, R2, 0.69314718246459960938 ;  /* 0x3f317218020b7820 */ /* 0x000fc80000400000 */
[----:B------:R-:W-:-:S07]  /*9dd0*/  FFMA R11, R0, UR4, R11 ;  /* 0x00000004000b7c23 */ /* 0x000fce000800000b */
.L_x_36:
[----:B------:R-:W-:Y:S05]  /*9de0*/  BSYNC B0 ;  /* 0x0000000000007941 */ /* 0x000fea0003800000 */
.L_x_35:
[----:B------:R-:W-:Y:S01]  /*9df0*/  FSETP.NE.AND P0, PT, R14, -R17, PT ;  /* 0x800000110e00720b */ /* 0x000fe20003f05000 */
[----:B------:R-:W-:Y:S01]  /*9e00*/  ULDC UR4, c[0x0][0x608] ;  /* 0x0001820000047ab9 */ /* 0x000fe20000000800 */
[----:B------:R-:W-:Y:S01]  /*9e10*/  BSSY B0, `(.L_x_40) ;  /* 0x0000021000007945 */ /* 0x000fe20003800000 */
[----:B------:R-:W-:-:S04]  /*9e20*/  FMUL R10, R10, UR4 ;  /* 0x000000040a0a7c20 */ /* 0x000fc80008400000 */
[-C--:B------:R-:W-:Y:S01]  /*9e30*/  FMUL R23, R152, R10.reuse ;  /* 0x0000000a98177220 */ /* 0x080fe20000400000 */
[-C--:B------:R-:W-:Y:S01]  /*9e40*/  FMUL R153, R153, R10.reuse ;  /* 0x0000000a99997220 */ /* 0x080fe20000400000 */
[-C--:B------:R-:W-:Y:S01]  /*9e50*/  FMUL R25, R156, R10.reuse ;  /* 0x0000000a9c197220 */ /* 0x080fe20000400000 */
[-C--:B------:R-:W-:Y:S01]  /*9e60*/  FMUL R157, R157, R10.reuse ;  /* 0x0000000a9d9d7220 */ /* 0x080fe20000400000 */
[-C--:B------:R-:W-:Y:S01]  /*9e70*/  FMUL R27, R160, R10.reuse ;  /* 0x0000000aa01b7220 */ /* 0x080fe20000400000 */
[-C--:B------:R-:W-:Y:S01]  /*9e80*/  FMUL R161, R161, R10.reuse ;  /* 0x0000000aa1a17220 */ /* 0x080fe20000400000 */
[-C--:B------:R-:W-:Y:S01]  /*9e90*/  FMUL R29, R164, R10.reuse ;  /* 0x0000000aa41d7220 */ /* 0x080fe20000400000 */
[----:B------:R-:W-:Y:S01]  /*9ea0*/  FMUL R165, R165, R10 ;  /* 0x0000000aa5a57220 */ /* 0x000fe20000400000 */
[----:B------:R-:W-:Y:S06]  /*9eb0*/  @!P0 BRA `(.L_x_41) ;  /* 0x0000000000588947 */ /* 0x000fec0003800000 */
        /* <DEDUP_REMOVED lines=10> */
.L_x_43:
[----:B------:R-:W1:Y:S02]  /*9f60*/  MUFU.RCP R8, R7 ;  /* 0x0000000700087308 */ /* 0x000e640000001000 */
[----:B-1----:R-:W-:-:S04]  /*9f70*/  FFMA R0, R7, R8, -1 ;  /* 0xbf80000007007423 */ /* 0x002fc80000000008 */
[----:B------:R-:W-:-:S04]  /*9f80*/  FADD.FTZ R3, -R0, -RZ ;  /* 0x800000ff00037221 */ /* 0x000fc80000010100 */
[----:B------:R-:W-:-:S07]  /*9f90*/  FFMA R8, R8, R3, R8 ;  /* 0x0000000308087223 */ /* 0x000fce0000000008 */
.L_x_44:
[----:B------:R-:W-:Y:S05]  /*9fa0*/  BSYNC B1 ;  /* 0x0000000000017941 */ /* 0x000fea0003800000 */
.L_x_42:
[----:B------:R-:W-:Y:S01]  /*9fb0*/  FSETP.GEU.AND P0, PT, |R7|, 1.175494350822287508e-38, PT ;  /* 0x008000000700780b */ /* 0x000fe20003f0e200 */
[----:B------:R-:W-:-:S12]  /*9fc0*/  ULDC UR4, c[0x0][0x600] ;  /* 0x0001800000047ab9 */ /* 0x000fd80000000800 */
[----:B------:R-:W-:-:S04]  /*9fd0*/  @!P0 FMUL R7, R7, 16777216 ;  /* 0x4b80000007078820 */ /* 0x000fc80000400000 */
[----:B------:R-:W1:Y:S02]  /*9fe0*/  MUFU.LG2 R0, R7 ;  /* 0x0000000700007308 */ /* 0x000e640000000c00 */
[----:B-1----:R-:W-:-:S04]  /*9ff0*/  @!P0 FADD R0, R0, -24 ;  /* 0xc1c0000000008421 */ /* 0x002fc80000000000 */
[----:B------:R-:W-:-:S04]  /*a000*/  FMUL R9, R0, 0.69314718246459960938 ;  /* 0x3f31721800097820 */ /* 0x000fc80000400000 */
[----:B------:R-:W-:-:S07]  /*a010*/  FFMA R9, R4, UR4, R9 ;  /* 0x0000000404097c23 */ /* 0x000fce0008000009 */
.L_x_41:
[----:B------:R-:W-:Y:S05]  /*a020*/  BSYNC B0 ;  /* 0x0000000000007941 */ /* 0x000fea0003800000 */
.L_x_40:
[----:B------:R-:W-:Y:S01]  /*a030*/  UIADD3 UR4, UR36, -0x1, URZ ;  /* 0xffffffff24047890 */ /* 0x000fe2000fffe03f */
[----:B------:R-:W1:Y:S01]  /*a040*/  S2R R2, SR_TID.X ;  /* 0x0000000000027919 */ /* 0x000e620000002100 */
[----:B------:R-:W-:Y:S01]  /*a050*/  ULDC UR5, c[0x0][0x608] ;  /* 0x0001820000057ab9 */ /* 0x000fe20000000800 */
[----:B------:R-:W-:Y:S01]  /*a060*/  ULDC.64 UR8, c[0x0][0x208] ;  /* 0x0000820000087ab9 */ /* 0x000fe20000000a00 */
[----:B------:R-:W-:Y:S02]  /*a070*/  FMUL R8, R8, UR5 ;  /* 0x0000000508087c20 */ /* 0x000fe40008400000 */
[----:B------:R-:W-:Y:S01]  /*a080*/  ISETP.NE.AND P0, PT, RZ, UR4, PT ;  /* 0x00000004ff007c0c */ /* 0x000fe2000bf05270 */
[----:B------:R-:W-:-:S03]  /*a090*/  ULEA UR4, UR36, UR37, 0x3 ;  /* 0x0000002524047291 */ /* 0x000fc6000f8e183f */
[----:B------:R-:W-:-:S04]  /*a0a0*/  SEL R0, RZ, 0x1, P0 ;  /* 0x00000001ff007807 */ /* 0x000fc80000000000 */
[----:B------:R-:W-:-:S04]  /*a0b0*/  SHF.L.U32 R0, R0, 0x1f, RZ ;  /* 0x0000001f00007819 */ /* 0x000fc800000006ff */
[----:B------:R-:W2:Y:S01]  /*a0c0*/  SYNCS.PHASECHK.TRANS64.TRYWAIT P0, [UR4+0x16098], R0 ;  /* 0x01609800ff0075a7 */ /* 0x000ea20008000144 */
[C---:B-1----:R-:W-:Y:S02]  /*a0d0*/  LOP3.LUT P1, RZ, R2.reuse, 0x3, RZ, 0xc0, !PT ;  /* 0x0000000302ff7812 */ /* 0x042fe4000782c0ff */
[----:B------:R-:W-:Y:S01]  /*a0e0*/  LOP3.LUT R16, R2, 0x7f, RZ, 0xc0, !PT ;  /* 0x0000007f02107812 */ /* 0x000fe200078ec0ff */
[----:B--2---:R-:W-:Y:S10]  /*a0f0*/  @!P0 BRA `(.L_x_45) ;  /* 0x0000001c00348947 */ /* 0x004ff40003800000 */
.L_x_92:
[----:B------:R-:W-:Y:S01]  /*a100*/  USHF.L.U32 UR42, UR42, 0x6, URZ ;  /* 0x000000062a2a7899 */ /* 0x000fe2000800063f */
[----:B------:R-:W-:Y:S01]  /*a110*/  BSSY B0, `(.L_x_46) ;  /* 0x0000018000007945 */ /* 0x000fe20003800000 */
[----:B------:R-:W-:-:S03]  /*a120*/  SHF.R.U32.HI R17, RZ, 0x5, R16 ;  /* 0x00000005ff117819 */ /* 0x000fc60000011610 */
[----:B------:R-:W-:Y:S07]  /*a130*/  @P1 BRA `(.L_x_47) ;  /* 0x0000000000541947 */ /* 0x000fee0003800000 */
[----:B------:R-:W2:Y:S01]  /*a140*/  S2UR UR4, SR_CTAID.Y ;  /* 0x00000000000479c3 */ /* 0x000ea20000002600 */
[----:B-1----:R-:W-:Y:S01]  /*a150*/  SHF.R.U32.HI R0, RZ, 0x2, R2 ;  /* 0x00000002ff007819 */ /* 0x002fe20000011602 */
[----:B------:R-:W-:Y:S01]  /*a160*/  ULDC.64 UR6, c[0x0][0x688] ;  /* 0x0001a20000067ab9 */ /* 0x000fe20000000a00 */
[----:B------:R-:W-:Y:S02]  /*a170*/  SHF.L.U32 R3, R17, 0x4, RZ ;  /* 0x0000000411037819 */ /* 0x000fe400000006ff */
[----:B------:R-:W-:-:S03]  /*a180*/  LOP3.LUT R0, R0, 0x7, RZ, 0xc0, !PT ;  /* 0x0000000700007812 */ /* 0x000fc600078ec0ff */
[----:B------:R-:W1:Y:S01]  /*a190*/  S2UR UR5, SR_CTAID.Z ;  /* 0x00000000000579c3 */ /* 0x000e620000002700 */
[----:B------:R-:W-:-:S04]  /*a1a0*/  LOP3.LUT R0, R3, 0xfffffff0, R0, 0xe2, !PT ;  /* 0xfffffff003007812 */ /* 0x000fc800078ee200 */
[----:B------:R-:W-:-:S04]  /*a1b0*/  IADD3 R3, R0, UR42, RZ ;  /* 0x0000002a00037c10 */ /* 0x000fc8000fffe0ff */
[----:B------:R-:W-:Y:S01]  /*a1c0*/  IADD3 R2, R3, 0x8, RZ ;  /* 0x0000000803027810 */ /* 0x000fe20007ffe0ff */
[----:B--2---:R-:W-:-:S04]  /*a1d0*/  UIMAD UR4, UR4, UR6, UR42 ;  /* 0x00000006040472a4 */ /* 0x004fc8000f8e022a */
[----:B-1----:R-:W-:-:S03]  /*a1e0*/  UIMAD UR4, UR5, UR7, UR4 ;  /* 0x00000007050472a4 */ /* 0x002fc6000f8e0204 */
[----:B------:R-:W-:Y:S02]  /*a1f0*/  ULDC UR5, c[0x0][0x288] ;  /* 0x0000a20000057ab9 */ /* 0x000fe40000000800 */
[----:B------:R-:W-:Y:S02]  /*a200*/  ISETP.GE.U32.AND P0, PT, R3, UR5, PT ;  /* 0x0000000503007c0c */ /* 0x000fe4000bf06070 */
[----:B------:R-:W-:Y:S02]  /*a210*/  IADD3 R0, P2, R0, UR4, RZ ;  /* 0x0000000400007c10 */ /* 0x000fe4000ff5e0ff */
[----:B------:R-:W-:Y:S01]  /*a220*/  ISETP.GE.U32.AND P1, PT, R2, UR5, PT ;  /* 0x0000000502007c0c */ /* 0x000fe2000bf26070 */
[----:B------:R-:W-:Y:S01]  /*a230*/  ULDC.64 UR4, c[0x0][0x680] ;  /* 0x0001a00000047ab9 */ /* 0x000fe20000000a00 */
[----:B------:R-:W-:Y:S02]  /*a240*/  IADD3.X R3, RZ, RZ, RZ, P2, !PT ;  /* 0x000000ffff037210 */ /* 0x000fe400017fe4ff */
[----:B------:R-:W-:-:S04]  /*a250*/  LEA R2, P2, R0, UR4, 0x2 ;  /* 0x0000000400027c11 */ /* 0x000fc8000f8410ff */
[----:B------:R-:W-:-:S05]  /*a260*/  LEA.HI.X R3, R0, UR5, R3, 0x2, P2 ;  /* 0x0000000500037c11 */ /* 0x000fca00090f1403 */
[----:B------:R2:W-:Y:S04]  /*a270*/  @!P0 STG.E desc[UR8][R2.64], R11 ;  /* 0x0000000b02008986 */ /* 0x0005e8000c101908 */
[----:B------:R2:W-:Y:S02]  /*a280*/  @!P1 STG.E desc[UR8][R2.64+0x20], R9 ;  /* 0x0000200902009986 */ /* 0x0005e4000c101908 */
.L_x_47:
[----:B------:R-:W-:Y:S05]  /*a290*/  BSYNC B0 ;  /* 0x0000000000007941 */ /* 0x000fea0003800000 */
.L_x_46:
[----:B------:R-:W-:Y:S01]  /*a2a0*/  ULDC.64 UR4, c[0x0][0x730] ;  /* 0x0001cc0000047ab9 */ /* 0x000fe20000000a00 */
[-C--:B------:R-:W-:Y:S01]  /*a2b0*/  FMUL R31, R154, R8.reuse ;  /* 0x000000089a1f7220 */ /* 0x080fe20000400000 */
[----:B------:R-:W-:Y:S01]  /*a2c0*/  ISETP.NE.U32.AND P0, PT, RZ, UR4, PT ;  /* 0x00000004ff007c0c */ /* 0x000fe2000bf05070 */
[-C--:B------:R-:W-:Y:S01]  /*a2d0*/  FMUL R155, R155, R8.reuse ;  /* 0x000000089b9b7220 */ /* 0x080fe20000400000 */
[-C--:B------:R-:W-:Y:S01]  /*a2e0*/  FMUL R33, R158, R8.reuse ;  /* 0x000000089e217220 */ /* 0x080fe20000400000 */
[-C--:B------:R-:W-:Y:S01]  /*a2f0*/  FMUL R159, R159, R8.reuse ;  /* 0x000000089f9f7220 */ /* 0x080fe20000400000 */
[----:B------:R-:W-:Y:S01]  /*a300*/  ISETP.NE.AND.EX P0, PT, RZ, UR5, PT, P0 ;  /* 0x00000005ff007c0c */ /* 0x000fe2000bf05300 */
[-C--:B------:R-:W-:Y:S01]  /*a310*/  FMUL R35, R162, R8.reuse ;  /* 0x00000008a2237220 */ /* 0x080fe20000400000 */
[-C--:B------:R-:W-:Y:S01]  /*a320*/  FMUL R163, R163, R8.reuse ;  /* 0x00000008a3a37220 */ /* 0x080fe20000400000 */
[-C--:B------:R-:W-:Y:S01]  /*a330*/  FMUL R37, R166, R8.reuse ;  /* 0x00000008a6257220 */ /* 0x080fe20000400000 */
[----:B------:R-:W-:-:S09]  /*a340*/  FMUL R167, R167, R8 ;  /* 0x00000008a7a77220 */ /* 0x000fd20000400000 */
[----:B------:R-:W-:Y:S05]  /*a350*/  @P0 BRA `(.L_x_48) ;  /* 0x0000000000200947 */ /* 0x000fea0003800000 */
[----:B------:R-:W-:Y:S02]  /*a360*/  ULDC.64 UR4, c[0x0][0x728] ;  /* 0x0001ca0000047ab9 */ /* 0x000fe40000000a00 */
[----:B------:R-:W-:-:S04]  /*a370*/  ISETP.NE.U32.AND P0, PT, RZ, UR4, PT ;  /* 0x00000004ff007c0c */ /* 0x000fc8000bf05070 */
[----:B------:R-:W-:-:S13]  /*a380*/  ISETP.NE.AND.EX P0, PT, RZ, UR5, PT, P0 ;  /* 0x00000005ff007c0c */ /* 0x000fda000bf05300 */
[----:B------:R-:W-:Y:S05]  /*a390*/  @!P0 BRA `(.L_x_49) ;  /* 0x00000000000c8947 */ /* 0x000fea0003800000 */
[----:B-12---:R-:W1:Y:S02]  /*a3a0*/  LDC.64 R2, c[0x0][0x728] ;  /* 0x0001ca00ff027b82 */ /* 0x006e640000000a00 */
[----:B-1----:R4:W5:Y:S01]  /*a3b0*/  LDG.E R2, desc[UR8][R2.64] ;  /* 0x0000000802027981 */ /* 0x002962000c1e1900 */
[----:B------:R-:W-:Y:S05]  /*a3c0*/  BRA `(.L_x_48) ;  /* 0x0000000000047947 */ /* 0x000fea0003800000 */
.L_x_49:
[----:B--2---:R-:W3:Y:S02]  /*a3d0*/  LDC R2, c[0x0][0x720] ;  /* 0x0001c800ff027b82 */ /* 0x004ee40000000800 */
.L_x_48:
[----:B-1----:R-:W-:Y:S02]  /*a3e0*/  MOV R0, RZ ;  /* 0x000000ff00007202 */ /* 0x002fe40000000f00 */
[----:B---3-5:R-:W-:Y:S02]  /*a3f0*/  MOV R22, R2 ;  /* 0x0000000200167202 */ /* 0x028fe40000000f00 */
[----:B------:R-:W-:-:S13]  /*a400*/  LOP3.LUT P0, RZ, R0, 0x1bf, RZ, 0xc0, !PT ;  /* 0x000001bf00ff7812 */ /* 0x000fda000780c0ff */
[----:B------:R-:W-:Y:S05]  /*a410*/  @!P0 BRA `(.L_x_50) ;  /* 0x0000000000408947 */ /* 0x000fea0003800000 */
[----:B------:R-:W-:Y:S01]  /*a420*/  MOV R0, 0x0 ;  /* 0x0000000000007802 */ /* 0x000fe20000000f00 */
[----:B------:R-:W-:Y:S01]  /*a430*/  ULDC.64 UR4, c[0x4][0x68] ;  /* 0x01001a0000047ab9 */ /* 0x000fe20000000a00 */
[----:B------:R-:W-:Y:S01]  /*a440*/  ULDC.64 UR6, c[0x4][0x8] ;  /* 0x0100020000067ab9 */ /* 0x000fe20000000a00 */
[----:B------:R-:W-:Y:S01]  /*a450*/  MOV R4, UR4 ;  /* 0x0000000400047c02 */ /* 0x000fe20008000f00 */
[----:B--2-4-:R1:W2:Y:S01]  /*a460*/  LDC.64 R2, c[0x4][R0] ;  /* 0x0100000000027b82 */ /* 0x0142a20000000a00 */
[----:B------:R-:W-:Y:S01]  /*a470*/  MOV R5, UR5 ;  /* 0x0000000500057c02 */ /* 0x000fe20008000f00 */
[----:B------:R-:W-:Y:S01]  /*a480*/  ULDC.64 UR4, c[0x4][0x70] ;  /* 0x01001c0000047ab9 */ /* 0x000fe20000000a00 */
[----:B------:R-:W-:Y:S02]  /*a490*/  MOV R10, UR6 ;  /* 0x00000006000a7c02 */ /* 0x000fe40008000f00 */
[----:B------:R-:W-:Y:S02]  /*a4a0*/  MOV R6, UR4 ;  /* 0x0000000400067c02 */ /* 0x000fe40008000f00 */
[----:B------:R-:W-:-:S02]  /*a4b0*/  MOV R7, UR5 ;  /* 0x0000000500077c02 */ /* 0x000fc40008000f00 */
[----:B------:R-:W-:Y:S02]  /*a4c0*/  MOV R11, UR7 ;  /* 0x00000007000b7c02 */ /* 0x000fe40008000f00 */
[----:B------:R-:W-:Y:S02]  /*a4d0*/  MOV R8, 0x70 ;  /* 0x0000007000087802 */ /* 0x000fe40000000f00 */
[----:B------:R-:W-:Y:S02]  /*a4e0*/  MOV R12, 0x1 ;  /* 0x00000001000c7802 */ /* 0x000fe40000000f00 */
[----:B-1----:R-:W-:-:S07]  /*a4f0*/  MOV R13, RZ ;  /* 0x000000ff000d7202 */ /* 0x002fce0000000f00 */
[----:B------:R-:W-:-:S07]  /*a500*/  LEPC R20, `(.L_x_50) ;  /* 0x000000001014794e */ /* 0x000fce0000000000 */
[----:B--2---:R-:W-:Y:S05]  /*a510*/  CALL.ABS.NOINC R2 ;  /* 0x0000000002007343 */ /* 0x004fea0003c00000 */
.L_x_50:
[----:B------:R-:W-:Y:S01]  /*a520*/  UIADD3 UR4, UR36, -0x1, URZ ;  /* 0xffffffff24047890 */ /* 0x000fe2000fffe03f */
[----:B------:R-:W-:-:S05]  /*a530*/  MOV R18, UR37 ;  /* 0x0000002500127c02 */ /* 0x000fca0008000f00 */
[----:B--2-4-:R-:W-:-:S05]  /*a540*/  MOV R3, UR4 ;  /* 0x0000000400037c02 */ /* 0x014fca0008000f00 */
[----:B------:R-:W-:-:S05]  /*a550*/  IMAD R18, R3, 0x1200, R18 ;  /* 0x0000120003127824 */ /* 0x000fca00078e0212 */
[----:B------:R-:W-:-:S13]  /*a560*/  LOP3.LUT P0, RZ, R18, 0x1b0, RZ, 0xc0, !PT ;  /* 0x000001b012ff7812 */ /* 0x000fda000780c0ff */
[----:B------:R-:W-:Y:S05]  /*a570*/  @!P0 BRA `(.L_x_51) ;  /* 0x0000000000408947 */ /* 0x000fea0003800000 */
[----:B------:R-:W-:Y:S01]  /*a580*/  MOV R0, 0x0 ;  /* 0x0000000000007802 */ /* 0x000fe20000000f00 */
[----:B------:R-:W-:Y:S01]  /*a590*/  ULDC.64 UR4, c[0x4][0x68] ;  /* 0x01001a0000047ab9 */ /* 0x000fe20000000a00 */
[----:B------:R-:W-:Y:S01]  /*a5a0*/  ULDC.64 UR6, c[0x4][0x8] ;  /* 0x0100020000067ab9 */ /* 0x000fe20000000a00 */
[----:B------:R-:W-:Y:S01]  /*a5b0*/  MOV R4, UR4 ;  /* 0x0000000400047c02 */ /* 0x000fe20008000f00 */
[----:B------:R1:W2:Y:S01]  /*a5c0*/  LDC.64 R2, c[0x4][R0] ;  /* 0x0100000000027b82 */ /* 0x0002a20000000a00 */
        /* <DEDUP_REMOVED lines=11> */
.L_x_51:
[----:B------:R-:W1:Y:S01]  /*a680*/  S2R R5, SR_TID.X ;  /* 0x0000000000057919 */ /* 0x000e620000002100 */
[----:B------:R-:W-:Y:S01]  /*a690*/  ULDC.64 UR4, c[0x0][0x730] ;  /* 0x0001cc0000047ab9 */ /* 0x000fe20000000a00 */
[----:B------:R-:W-:Y:S02]  /*a6a0*/  IADD3 R16, R16, 0x1f, RZ ;  /* 0x0000001f10107810 */ /* 0x000fe40007ffe0ff */
[----:B------:R-:W-:Y:S02]  /*a6b0*/  ISETP.NE.U32.AND P0, PT, RZ, UR4, PT ;  /* 0x00000004ff007c0c */ /* 0x000fe4000bf05070 */
[----:B------:R-:W-:Y:S02]  /*a6c0*/  ISETP.GT.U32.AND P1, PT, R16, 0x3e, PT ;  /* 0x0000003e1000780c */ /* 0x000fe40003f24070 */
[----:B------:R-:W-:-:S13]  /*a6d0*/  ISETP.NE.AND.EX P0, PT, RZ, UR5, PT, P0 ;  /* 0x00000005ff007c0c */ /* 0x000fda000bf05300 */
[----:B------:R-:W2:Y:S01]  /*a6e0*/  @P0 LDC R22, c[0x0][0x720] ;  /* 0x0001c800ff160b82 */ /* 0x000ea20000000800 */
[C---:B-1----:R-:W-:Y:S02]  /*a6f0*/  SHF.L.U32 R0, R5.reuse, 0x5, RZ ;  /* 0x0000000505007819 */ /* 0x042fe400000006ff */
[----:B------:R-:W-:Y:S02]  /*a700*/  SHF.R.U32.HI R3, RZ, 0x1, R5 ;  /* 0x00000001ff037819 */ /* 0x000fe40000011605 */
[C---:B------:R-:W-:Y:S02]  /*a710*/  LOP3.LUT R4, R0.reuse, 0xc0, RZ, 0xc0, !PT ;  /* 0x000000c000047812 */ /* 0x040fe400078ec0ff */
[----:B------:R-:W-:Y:S02]  /*a720*/  LOP3.LUT R2, R0, 0x20, RZ, 0xc0, !PT ;  /* 0x0000002000027812 */ /* 0x000fe400078ec0ff */
[----:B------:R-:W-:Y:S02]  /*a730*/  LOP3.LUT R4, R4, 0x8, R3, 0xf8, !PT ;  /* 0x0000000804047812 */ /* 0x000fe400078ef803 */
[----:B------:R-:W-:-:S02]  /*a740*/  SHF.L.U32 R3, R5, 0x2, RZ ;  /* 0x0000000205037819 */ /* 0x000fc400000006ff */
[----:B------:R-:W-:Y:S01]  /*a750*/  LEA R2, R17, R2, 0x9 ;  /* 0x0000000211027211 */ /* 0x000fe200078e48ff */
[-C--:B--2---:R-:W-:Y:S01]  /*a760*/  FMUL R6, R33, R22.reuse ;  /* 0x0000001621067220 */ /* 0x084fe20000400000 */
[----:B------:R-:W-:Y:S01]  /*a770*/  LOP3.LUT R4, R4, 0x18, R3, 0x78, !PT ;  /* 0x0000001804047812 */ /* 0x000fe200078e7803 */
[-C--:B------:R-:W-:Y:S01]  /*a780*/  FMUL R9, R159, R22.reuse ;  /* 0x000000169f097220 */ /* 0x080fe20000400000 */
[----:B------:R-:W-:Y:S01]  /*a790*/  LOP3.LUT R3, R0, 0x100, RZ, 0xc0, !PT ;  /* 0x0000010000037812 */ /* 0x000fe200078ec0ff */
[-C--:B------:R-:W-:Y:S01]  /*a7a0*/  FMUL R0, R23, R22.reuse ;  /* 0x0000001617007220 */ /* 0x080fe20000400000 */
[----:B------:R-:W-:Y:S01]  /*a7b0*/  LOP3.LUT P0, RZ, R5, 0x4, RZ, 0xc0, !PT ;  /* 0x0000000405ff7812 */ /* 0x000fe2000780c0ff */
[----:B------:R-:W-:Y:S01]  /*a7c0*/  FMUL R8, R27, R22 ;  /* 0x000000161b087220 */ /* 0x000fe20000400000 */
[----:B------:R-:W-:Y:S01]  /*a7d0*/  IADD3 R19, R4, R2, R3 ;  /* 0x0000000204137210 */ /* 0x000fe20007ffe003 */
[-C--:B------:R-:W-:Y:S01]  /*a7e0*/  FMUL R3, R153, R22.reuse ;  /* 0x0000001699037220 */ /* 0x080fe20000400000 */
        /* <DEDUP_REMOVED lines=11> */
[----:B------:R-:W-:-:S02]  /*a8a0*/  LEA R19, R19, R18, 0x1 ;  /* 0x0000001213137211 */ /* 0x000fc400078e08ff */
        /* <DEDUP_REMOVED lines=8> */
[----:B------:R-:W-:Y:S01]  /*a930*/  IADD3 R0, R19, 0x20, RZ ;  /* 0x0000002013007810 */ /* 0x000fe20007ffe0ff */
[----:B------:R-:W-:Y:S06]  /*a940*/  @P1 BRA `(.L_x_52) ;  /* 0x0000000000041947 */ /* 0x000fec0003800000 */
[----:B------:R-:W-:-:S04]  /*a950*/  DEPBAR.LE SB0, 0x0 ;  /* 0x000080000000791a */ /* 0x000fc80000000000 */
.L_x_52:
[----:B------:R-:W-:Y:S05]  /*a960*/  WARPSYNC.ALL ;  /* 0x0000000000007948 */ /* 0x000fea0003800000 */
[----:B------:R-:W-:Y:S01]  /*a970*/  BAR.SYNC.DEFER_BLOCKING 0x1, 0x80 ;  /* 0x0042000000007b1d */ /* 0x000fe20000010000 */
[----:B------:R-:W-:-:S05]  /*a980*/  @P0 IADD3 R0, R19, -0x20, RZ ;  /* 0xffffffe013000810 */ /* 0x000fca0007ffe0ff */
[----:B------:R-:W-:Y:S01]  /*a990*/  BSSY B0, `(.L_x_53) ;  /* 0x0000014000007945 */ /* 0x000fe20003800000 */
[----:B------:R1:W-:Y:S04]  /*a9a0*/  STSM.16.M88.4 [R19], R20 ;  /* 0x0000001413007844 */ /* 0x0003e80000000200 */
[----:B------:R1:W-:Y:S01]  /*a9b0*/  STSM.16.M88.4 [R0], R8 ;  /* 0x0000000800007844 */ /* 0x0003e20000000200 */
[----:B------:R-:W-:Y:S01]  /*a9c0*/  @!PT LDS RZ, [RZ] ;  /* 0x00000000fffff984 */ /* 0x000fe20000000800 */
[----:B------:R-:W-:Y:S01]  /*a9d0*/  @!PT LDS RZ, [RZ] ;  /* 0x00000000fffff984 */ /* 0x000fe20000000800 */
[----:B------:R-:W-:Y:S01]  /*a9e0*/  @!PT LDS RZ, [RZ] ;  /* 0x00000000fffff984 */ /* 0x000fe20000000800 */
[----:B------:R-:W-:Y:S01]  /*a9f0*/  @!PT LDS RZ, [RZ] ;  /* 0x00000000fffff984 */ /* 0x000fe20000000800 */
[----:B------:R2:W-:Y:S06]  /*aa00*/  MEMBAR.ALL.CTA ;  /* 0x0000000000007992 */ /* 0x0005ec0000008000 */
[----:B--2---:R-:W2:Y:S02]  /*aa10*/  FENCE.VIEW.ASYNC.S ;  /* 0x00000000000073c6 */ /* 0x004ea40000000000 */
[----:B--2---:R-:W-:Y:S06]  /*aa20*/  BAR.SYNC.DEFER_BLOCKING 0x1, 0x80 ;  /* 0x0042000000007b1d */ /* 0x004fec0000010000 */
[----:B------:R-:W-:Y:S05]  /*aa30*/  @P1 BRA `(.L_x_54) ;  /* 0x0000000000241947 */ /* 0x000fea0003800000 */
[----:B------:R-:W-:Y:S01]  /*aa40*/  S2UR UR44, SR_CTAID.Z ;  /* 0x00000000002c79c3 */ /* 0x000fe20000002700 */
[----:B------:R-:W-:Y:S01]  /*aa50*/  ULDC.64 UR4, c[0x0][0x198] ;  /* 0x0000660000047ab9 */ /* 0x000fe20000000a00 */
[----:B------:R-:W-:Y:S01]  /*aa60*/  R2UR UR40, R18 ;  /* 0x00000000122872ca */ /* 0x000fe200000e0000 */
[----:B------:R-:W-:Y:S01]  /*aa70*/  UIADD3 UR4, UP0, UR4, 0x670, URZ ;  /* 0x0000067004047890 */ /* 0x000fe2000ff1e03f */
[----:B------:R-:W-:-:S03]  /*aa80*/  UMOV UR41, URZ ;  /* 0x0000003f00297c82 */ /* 0x000fc60008000000 */
[----:B------:R-:W-:Y:S01]  /*aa90*/  UIADD3.X UR5, URZ, UR5, URZ, UP0, !UPT ;  /* 0x000000053f057290 */ /* 0x000fe200087fe43f */
[----:B------:R-:W2:Y:S08]  /*aaa0*/  S2UR UR43, SR_CTAID.Y ;  /* 0x00000000002b79c3 */ /* 0x000eb00000002600 */
[----:B--2---:R2:W-:Y:S02]  /*aab0*/  UTMASTG.4D [UR40], [UR4] ;  /* 0x00000028040073b5 */ /* 0x0045e40008018000 */
[----:B--2---:R0:W-:Y:S02]  /*aac0*/  UTMACMDFLUSH ;  /* 0x00000000000079b7 */ /* 0x0041e40000000000 */
.L_x_54:
[----:B------:R-:W-:Y:S05]  /*aad0*/  BSYNC B0 ;  /* 0x0000000000007941 */ /* 0x000fea0003800000 */
.L_x_53:
[----:B------:R-:W-:Y:S01]  /*aae0*/  UIADD3 UR36, UR36, -0x1, URZ ;  /* 0xffffffff24247890 */ /* 0x000fe2000fffe03f */
[----:B------:R-:W-:-:S04]  /*aaf0*/  DEPBAR.LE SB0, 0x0 ;  /* 0x000080000000791a */ /* 0x000fc80000000000 */
[----:B------:R-:W-:-:S04]  /*ab00*/  USHF.L.U32 UR4, UR36, 0x3, URZ ;  /* 0x0000000324047899 */ /* 0x000fc8000800063f */
[----:B------:R-:W-:-:S04]  /*ab10*/  ULOP3.LUT UR4, UR4, 0x8, URZ, 0xe2, !UPT ;  /* 0x0000000804047892 */ /* 0x000fc8000f8ee23f */
[----:B------:R-:W-:-:S06]  /*ab20*/  ULOP3.LUT UR4, UR4, 0x18, URZ, 0x3c, !UPT ;  /* 0x0000001804047892 */ /* 0x000fcc000f8e3c3f */
[----:B-1----:R-:W-:-:S04]  /*ab30*/  MOV R0, UR4 ;  /* 0x0000000400007c02 */ /* 0x002fc80008000f00 */
[----:B------:R-:W-:Y:S01]  /*ab40*/  SYNCS.ARRIVE.TRANS64.A1T0 RZ, [R0+UR37+0x16090], RZ ;  /* 0x016090ff00ff79a7 */ /* 0x000fe20008100025 */
[----:B------:R-:W-:Y:S05]  /*ab50*/  EXIT ;  /* 0x000000000000794d */ /* 0x000fea0003800000 */
.L_x_6:
[----:B------:R-:W-:-:S08]  /*ab60*/  UISETP.NE.AND UP0, UPT, UR7, 0x1, UPT ;  /* 0x000000010700788c */ /* 0x000fd0000bf05270 */
[----:B------:R-:W1:-:S00]  /*ab70*/  USETMAXREG.DEALLOC.CTAPOOL 0x18 ;  /* 0x00000018000079c8 */ /* 0x000e4000080e0500 */
[----:B------:R-:W-:-:S13]  /*ab80*/  PLOP3.LUT P0, PT, PT, PT, UP0, 0x80, 0x0 ;  /* 0x000000000000781c */ /* 0x000fda0003f0f008 */
[----:B------:R-:W-:Y:S05]  /*ab90*/  @P0 EXIT ;  /* 0x000000000000094d */ /* 0x000fea0003800000 */
[----:B------:R-:W2:Y:S01]  /*aba0*/  S2UR UR11, SR_CTAID.X ;  /* 0x00000000000b79c3 */ /* 0x000ea20000002500 */
[----:B------:R-:W-:Y:S01]  /*abb0*/  ELECT P3, URZ, PT ;  /* 0x00000000003f782f */ /* 0x000fe20003860000 */
[----:B------:R-:W-:Y:S01]  /*abc0*/  BSSY B0, `(.L_x_55) ;  /* 0x0000029000007945 */ /* 0x000fe20003800000 */
[----:B-1----:R-:W-:Y:S02]  /*abd0*/  MOV R0, RZ ;  /* 0x000000ff00007202 */ /* 0x002fe40000000f00 */
[----:B------:R-:W-:Y:S02]  /*abe0*/  MOV R7, RZ ;  /* 0x000000ff00077202 */ /* 0x000fe40000000f00 */
[----:B------:R-:W-:Y:S01]  /*abf0*/  MOV R3, RZ ;  /* 0x000000ff00037202 */ /* 0x000fe20000000f00 */
[----:B------:R-:W1:Y:S08]  /*ac00*/  S2UR UR20, SR_CTAID.Y ;  /* 0x00000000001479c3 */ /* 0x000e700000002600 */
[----:B------:R-:W3:Y:S01]  /*ac10*/  S2UR UR21, SR_CTAID.Z ;  /* 0x00000000001579c3 */ /* 0x000ee20000002700 */
[----:B--2---:R-:W-:Y:S01]  /*ac20*/  USHF.L.U32 UR11, UR11, 0x7, URZ ;  /* 0x000000070b0b7899 */ /* 0x004fe2000800063f */
[----:B------:R-:W-:Y:S11]  /*ac30*/  @!P3 BRA `(.L_x_56) ;  /* 0x000000000084b947 */ /* 0x000ff60003800000 */
[----:B------:R-:W2:Y:S01]  /*ac40*/  S2R R3, SR_CgaCtaId ;  /* 0x0000000000037919 */ /* 0x000ea20000008800 */
[----:B------:R-:W-:Y:S02]  /*ac50*/  MOV R2, 0x400 ;  /* 0x0000040000027802 */ /* 0x000fe40000000f00 */
[----:B------:R-:W-:Y:S02]  /*ac60*/  MOV R4, 0x1 ;  /* 0x0000000100047802 */ /* 0x000fe40000000f00 */
[----:B--2---:R-:W-:Y:S02]  /*ac70*/  LEA R3, R3, R2, 0x18 ;  /* 0x0000000203037211 */ /* 0x004fe400078ec0ff */
[----:B------:R-:W-:-:S04]  /*ac80*/  SHF.L.U32 R2, R4, 0x1f, RZ ;  /* 0x0000001f04027819 */ /* 0x000fc800000006ff */
[----:B------:R-:W2:Y:S02]  /*ac90*/  SYNCS.PHASECHK.TRANS64.TRYWAIT P0, [R3+URZ+0x16060], R2 ;  /* 0x01606002030075a7 */ /* 0x000ea4000800017f */
[----:B--2---:R-:W-:Y:S05]  /*aca0*/  @!P0 BRA `(.L_x_57) ;  /* 0x0000001000608947 */ /* 0x004fea0003800000 */
.L_x_93:
[----:B------:R-:W-:Y:S01]  /*acb0*/  ULOP3.LUT UR4, UR6, 0x2, URZ, 0xfc, !UPT ;  /* 0x0000000206047892 */ /* 0x000fe2000f8efc3f */
[----:B--2---:R-:W-:-:S03]  /*acc0*/  @P2 MOV R2, 0x1000 ;  /* 0x0000100000022802 */ /* 0x004fc60000000f00 */
[----:B------:R-:W-:Y:S01]  /*acd0*/  UPRMT UR4, UR4, 0x9910, URZ ;  /* 0x0000991004047896 */ /* 0x000fe2000800003f */
[----:B------:R2:W-:Y:S03]  /*ace0*/  @P2 SYNCS.ARRIVE.TRANS64 RZ, [R3+URZ+0x16050], R2 ;  /* 0x0160500203ff29a7 */ /* 0x0005e6000800003f */
[----:B------:R-:W-:-:S06]  /*acf0*/  UISETP.NE.AND UP0, UPT, UR4, 0x2, UPT ;  /* 0x000000020400788c */ /* 0x000fcc000bf05270 */
[----:B------:R-:W-:-:S13]  /*ad00*/  PLOP3.LUT P0, PT, PT, PT, UP0, 0x80, 0x0 ;  /* 0x000000000000781c */ /* 0x000fda0003f0f008 */
[----:B--2---:R-:W-:Y:S05]  /*ad10*/  @P0 BRA `(.L_x_58) ;  /* 0x0000000000040947 */ /* 0x004fea0003800000 */
[----:B-1-3--:R-:W-:Y:S01]  /*ad20*/  BPT.TRAP 0x1 ;  /* 0x000000040000795c */ /* 0x00afe20000300000 */
.L_x_58:
[----:B------:R-:W-:-:S04]  /*ad30*/  LOP3.LUT P0, RZ, R6, 0x1f, RZ, 0xc0, !PT ;  /* 0x0000001f06ff7812 */ /* 0x000fc8000780c0ff */
[----:B------:R-:W-:-:S13]  /*ad40*/  PLOP3.LUT P0, PT, P0, P2, PT, 0x2a, 0x0 ;  /* 0x000000000000781c */ /* 0x000fda0000704572 */
[----:B------:R-:W-:Y:S05]  /*ad50*/  @P0 BRA `(.L_x_59) ;  /* 0x0000000000040947 */ /* 0x000fea0003800000 */
[----:B-1-3--:R-:W-:Y:S01]  /*ad60*/  BPT.TRAP 0x1 ;  /* 0x000000040000795c */ /* 0x00afe20000300000 */
.L_x_59:
[----:B------:R-:W-:Y:S01]  /*ad70*/  R2UR UR8, R3 ;  /* 0x00000000030872ca */ /* 0x000fe200000e0000 */
[----:B------:R-:W-:Y:S01]  /*ad80*/  ULDC.64 UR4, c[0x0][0x198] ;  /* 0x0000660000047ab9 */ /* 0x000fe20000000a00 */
[----:B------:R-:W-:Y:S01]  /*ad90*/  UMOV UR14, 0x0 ;  /* 0x00000000000e7882 */ /* 0x000fe20000000000 */
[----:B------:R-:W-:Y:S01]  /*ada0*/  UIADD3 UR4, UP0, UR4, 0xf0, URZ ;  /* 0x000000f004047890 */ /* 0x000fe2000ff1e03f */
[----:B------:R-:W-:Y:S01]  /*adb0*/  MOV R3, 0x1 ;  /* 0x0000000100037802 */ /* 0x000fe20000000f00 */
[----:B------:R-:W-:Y:S01]  /*adc0*/  UMOV UR15, 0x10000000 ;  /* 0x10000000000f7882 */ /* 0x000fe20000000000 */
[----:B------:R-:W-:Y:S01]  /*add0*/  UMOV UR10, URZ ;  /* 0x0000003f000a7c82 */ /* 0x000fe20008000000 */
[----:B------:R-:W-:Y:S01]  /*ade0*/  UIADD3.X UR5, URZ, UR5, URZ, UP0, !UPT ;  /* 0x000000053f057290 */ /* 0x000fe200087fe43f */
[----:B------:R-:W-:Y:S01]  /*adf0*/  MOV R7, 0x40 ;  /* 0x0000004000077802 */ /* 0x000fe20000000f00 */
[----:B-1----:R-:W-:Y:S01]  /*ae00*/  UMOV UR12, UR20 ;  /* 0x00000014000c7c82 */ /* 0x002fe20008000000 */
[----:B---3--:R-:W-:-:S03]  /*ae10*/  UMOV UR13, UR21 ;  /* 0x00000015000d7c82 */ /* 0x008fc60008000000 */
[----:B------:R-:W-:-:S09]  /*ae20*/  UIADD3 UR9, UR8, 0x16050, URZ ;  /* 0x0001605008097890 */ /* 0x000fd2000fffe03f */
[----:B------:R2:W-:Y:S02]  /*ae30*/  UTMALDG.4D [UR8], [UR4], desc[UR14] ;  /* 0x00000e08040075b4 */ /* 0x0005e40008019000 */
[----:B--2---:R-:W-:Y:S01]  /*ae40*/  NOP ;  /* 0x0000000000007918 */ /* 0x004fe20000000000 */
.L_x_56:
[----:B-1-3--:R-:W-:Y:S05]  /*ae50*/  BSYNC B0 ;  /* 0x0000000000007941 */ /* 0x00afea0003800000 */
.L_x_55:
[----:B------:R-:W1:Y:S01]  /*ae60*/  LDC R2, c[0x0][0x28c] ;  /* 0x0000a300ff027b82 */ /* 0x000e620000000800 */
[----:B------:R-:W-:Y:S01]  /*ae70*/  BSSY B0, `(.L_x_60) ;  /* 0x0000023000007945 */ /* 0x000fe20003800000 */
[----:B-1----:R-:W-:-:S13]  /*ae80*/  ISETP.GT.AND P4, PT, R2, RZ, P3 ;  /* 0x000000ff0200720c */ /* 0x002fda0001f84270 */
[----:B------:R-:W-:Y:S05]  /*ae90*/  @!P4 BRA `(.L_x_61) ;  /* 0x000000000080c947 */ /* 0x000fea0003800000 */
[----:B------:R-:W1:Y:S01]  /*aea0*/  S2R R5, SR_CgaCtaId ;  /* 0x0000000000057919 */ /* 0x000e620000008800 */
[----:B------:R-:W-:-:S04]  /*aeb0*/  MOV R0, 0x400 ;  /* 0x0000040000007802 */ /* 0x000fc80000000f00 */
[----:B-1----:R-:W-:Y:S02]  /*aec0*/  LEA R5, R5, R0, 0x18 ;  /* 0x0000000005057211 */ /* 0x002fe400078ec0ff */
[----:B------:R-:W-:-:S04]  /*aed0*/  MOV R0, 0x1 ;  /* 0x0000000100007802 */ /* 0x000fc80000000f00 */
[----:B------:R-:W-:-:S04]  /*aee0*/  SHF.L.U32 R0, R0, 0x1f, RZ ;  /* 0x0000001f00007819 */ /* 0x000fc800000006ff */
[----:B------:R-:W1:Y:S02]  /*aef0*/  SYNCS.PHASECHK.TRANS64.TRYWAIT P0, [R5+URZ+0x16028], R0 ;  /* 0x01602800050075a7 */ /* 0x000e64000800017f */
[----:B-1----:R-:W-:Y:S05]  /*af00*/  @!P0 BRA `(.L_x_62) ;  /* 0x0000000c00dc8947 */ /* 0x002fea0003800000 */
.L_x_94:
[----:B------:R-:W-:Y:S01]  /*af10*/  ULOP3.LUT UR4, UR6, 0x2, URZ, 0xfc, !UPT ;  /* 0x0000000206047892 */ /* 0x000fe2000f8efc3f */
[----:B-1----:R-:W-:-:S03]  /*af20*/  @P2 MOV R0, 0x4000 ;  /* 0x0000400000002802 */ /* 0x002fc60000000f00 */
[----:B------:R-:W-:Y:S01]  /*af30*/  UPRMT UR4, UR4, 0x9910, URZ ;  /* 0x0000991004047896 */ /* 0x000fe2000800003f */
[----:B------:R1:W-:Y:S03]  /*af40*/  @P2 SYNCS.ARRIVE.TRANS64 RZ, [R5+URZ+0x16000], R0 ;  /* 0x0160000005ff29a7 */ /* 0x0003e6000800003f */
[----:B------:R-:W-:-:S06]  /*af50*/  UISETP.NE.AND UP0, UPT, UR4, 0x2, UPT ;  /* 0x000000020400788c */ /* 0x000fcc000bf05270 */
[----:B------:R-:W-:-:S13]  /*af60*/  PLOP3.LUT P0, PT, PT, PT, UP0, 0x80, 0x0 ;  /* 0x000000000000781c */ /* 0x000fda0003f0f008 */
[----:B-1----:R-:W-:Y:S05]  /*af70*/  @P0 BRA `(.L_x_63) ;  /* 0x0000000000040947 */ /* 0x002fea0003800000 */
[----:B------:R-:W-:Y:S01]  /*af80*/  BPT.TRAP 0x1 ;  /* 0x000000040000795c */ /* 0x000fe20000300000 */
.L_x_63:
[----:B------:R-:W-:-:S04]  /*af90*/  LOP3.LUT P0, RZ, R6, 0x1f, RZ, 0xc0, !PT ;  /* 0x0000001f06ff7812 */ /* 0x000fc8000780c0ff */
[----:B------:R-:W-:-:S13]  /*afa0*/  PLOP3.LUT P0, PT, P0, P2, PT, 0x2a, 0x0 ;  /* 0x000000000000781c */ /* 0x000fda0000704572 */
[----:B------:R-:W-:Y:S05]  /*afb0*/  @P0 BRA `(.L_x_64) ;  /* 0x0000000000040947 */ /* 0x000fea0003800000 */
[----:B------:R-:W-:Y:S01]  /*afc0*/  BPT.TRAP 0x1 ;  /* 0x000000040000795c */ /* 0x000fe20000300000 */
.L_x_64:
        /* <DEDUP_REMOVED lines=8> */
[----:B------:R-:W-:-:S05]  /*b050*/  UMOV UR19, URZ ;  /* 0x0000003f00137c82 */ /* 0x000fca0008000000 */
[----:B------:R-:W-:Y:S02]  /*b060*/  UIADD3 UR16, UR17, 0x2000, URZ ;  /* 0x0000200011107890 */ /* 0x000fe4000fffe03f */
[----:B------:R-:W-:-:S09]  /*b070*/  UIADD3 UR17, UR17, 0x16000, URZ ;  /* 0x0001600011117890 */ /* 0x000fd2000fffe03f */
[----:B------:R1:W-:Y:S02]  /*b080*/  UTMALDG.4D [UR16], [UR4], desc[UR8] ;  /* 0x00000810040075b4 */ /* 0x0003e40008019000 */
[----:B-1----:R-:W-:Y:S01]  /*b090*/  NOP ;  /* 0x0000000000007918 */ /* 0x002fe20000000000 */
.L_x_61:
[----:B------:R-:W-:Y:S05]  /*b0a0*/  BSYNC B0 ;  /* 0x0000000000007941 */ /* 0x000fea0003800000 */
.L_x_60:
[----:B------:R-:W-:Y:S04]  /*b0b0*/  BSSY B0, `(.L_x_65) ;  /* 0x0000025000007945 */ /* 0x000fe80003800000 */
[----:B------:R-:W-:Y:S05]  /*b0c0*/  @!P3 BRA `(.L_x_66) ;  /* 0x00000000008cb947 */ /* 0x000fea0003800000 */
[----:B------:R-:W1:Y:S01]  /*b0d0*/  S2R R5, SR_CgaCtaId ;  /* 0x0000000000057919 */ /* 0x000e620000008800 */
[----:B------:R-:W-:-:S04]  /*b0e0*/  MOV R4, 0x400 ;  /* 0x0000040000047802 */ /* 0x000fc80000000f00 */
[----:B-1----:R-:W-:Y:S02]  /*b0f0*/  LEA R8, R5, R4, 0x18 ;  /* 0x0000000405087211 */ /* 0x002fe400078ec0ff */
[----:B------:R-:W-:Y:S02]  /*b100*/  MOV R5, 0x1 ;  /* 0x0000000100057802 */ /* 0x000fe40000000f00 */
[----:B------:R-:W-:Y:S02]  /*b110*/  LEA R4, R3, R8, 0x3 ;  /* 0x0000000803047211 */ /* 0x000fe400078e18ff */
[----:B------:R-:W-:-:S04]  /*b120*/  SHF.L.U32 R5, R5, 0x1f, RZ ;  /* 0x0000001f05057819 */ /* 0x000fc800000006ff */
[----:B------:R-:W1:Y:S02]  /*b130*/  SYNCS.PHASECHK.TRANS64.TRYWAIT P0, [R4+URZ+0x16060], R5 ;  /* 0x01606005040075a7 */ /* 0x000e64000800017f */
[----:B-1----:R-:W-:Y:S05]  /*b140*/  @!P0 BRA `(.L_x_67) ;  /* 0x0000000c00608947 */ /* 0x002fea0003800000 */
.L_x_95:
        /* <DEDUP_REMOVED lines=8> */
.L_x_68:
[----:B------:R-:W-:-:S04]  /*b1d0*/  LOP3.LUT P0, RZ, R6, 0x1f, RZ, 0xc0, !PT ;  /* 0x0000001f06ff7812 */ /* 0x000fc8000780c0ff */
[----:B------:R-:W-:-:S13]  /*b1e0*/  PLOP3.LUT P0, PT, P0, P2, PT, 0x2a, 0x0 ;  /* 0x000000000000781c */ /* 0x000fda0000704572 */
[----:B------:R-:W-:Y:S05]  /*b1f0*/  @P0 BRA `(.L_x_69) ;  /* 0x0000000000040947 */ /* 0x000fea0003800000 */
[----:B------:R-:W-:Y:S01]  /*b200*/  BPT.TRAP 0x1 ;  /* 0x000000040000795c */ /* 0x000fe20000300000 */
.L_x_69:
[----:B------:R-:W-:Y:S01]  /*b210*/  R2UR UR16, R3 ;  /* 0x00000000031072ca */ /* 0x000fe200000e0000 */
[----:B------:R-:W-:Y:S01]  /*b220*/  ULDC.64 UR8, c[0x0][0x198] ;  /* 0x0000660000087ab9 */ /* 0x000fe20000000a00 */
[----:B------:R-:W-:Y:S01]  /*b230*/  R2UR UR4, R8 ;  /* 0x00000000080472ca */ /* 0x000fe200000e0000 */
[----:B------:R-:W-:Y:S01]  /*b240*/  UIADD3 UR8, UP0, UR8, 0xf0, URZ ;  /* 0x000000f008087890 */ /* 0x000fe2000ff1e03f */
[----:B------:R-:W-:Y:S01]  /*b250*/  R2UR UR19, R7 ;  /* 0x00000000071372ca */ /* 0x000fe200000e0000 */
[----:B------:R-:W-:Y:S01]  /*b260*/  UMOV UR5, 0x10000000 ;  /* 0x1000000000057882 */ /* 0x000fe20000000000 */
[----:B------:R-:W-:Y:S01]  /*b270*/  R2UR UR17, R4 ;  /* 0x00000000041172ca */ /* 0x000fe200000e0000 */
[----:B------:R-:W-:Y:S01]  /*b280*/  UIADD3.X UR9, URZ, UR9, URZ, UP0, !UPT ;  /* 0x000000093f097290 */ /* 0x000fe200087fe43f */
[----:B------:R-:W-:-:S07]  /*b290*/  UMOV UR18, URZ ;  /* 0x0000003f00127c82 */ /* 0x000fce0008000000 */
[----:B------:R-:W-:Y:S02]  /*b2a0*/  ULEA UR16, UR16, UR4, 0xc ;  /* 0x0000000410107291 */ /* 0x000fe4000f8e603f */
[----:B------:R-:W-:Y:S02]  /*b2b0*/  UIADD3 UR19, UR11, UR19, URZ ;  /* 0x000000130b137290 */ /* 0x000fe4000fffe03f */
[----:B------:R-:W-:Y:S01]  /*b2c0*/  UIADD3 UR17, UR17, 0x16050, URZ ;  /* 0x0001605011117890 */ /* 0x000fe2000fffe03f */
[----:B------:R-:W-:-:S08]  /*b2d0*/  UMOV UR4, 0x0 ;  /* 0x0000000000047882 */ /* 0x000fd00000000000 */
[----:B------:R1:W-:Y:S02]  /*b2e0*/  UTMALDG.4D [UR16], [UR8], desc[UR4] ;  /* 0x00000410080075b4 */ /* 0x0003e40008019000 */
[----:B-1----:R-:W-:Y:S01]  /*b2f0*/  NOP ;  /* 0x0000000000007918 */ /* 0x002fe20000000000 */
.L_x_66:
[----:B------:R-:W-:Y:S05]  /*b300*/  BSYNC B0 ;  /* 0x0000000000007941 */ /* 0x000fea0003800000 */
.L_x_65:
[----:B------:R-:W-:Y:S01]  /*b310*/  BSSY B0, `(.L_x_70) ;  /* 0x0000027000007945 */ /* 0x000fe20003800000 */
[----:B------:R-:W-:-:S03]  /*b320*/  MOV R8, RZ ;  /* 0x000000ff00087202 */ /* 0x000fc60000000f00 */
        /* <DEDUP_REMOVED lines=9> */
.L_x_96:
        /* <DEDUP_REMOVED lines=8> */
.L_x_73:
[----:B------:R-:W-:-:S04]  /*b440*/  LOP3.LUT P0, RZ, R6, 0x1f, RZ, 0xc0, !PT ;  /* 0x0000001f06ff7812 */ /* 0x000fc8000780c0ff */
[----:B------:R-:W-:-:S13]  /*b450*/  PLOP3.LUT P0, PT, P0, P2, PT, 0x2a, 0x0 ;  /* 0x000000000000781c */ /* 0x000fda0000704572 */
[----:B------:R-:W-:Y:S05]  /*b460*/  @P0 BRA `(.L_x_74) ;  /* 0x0000000000040947 */ /* 0x000fea0003800000 */
[----:B------:R-:W-:Y:S01]  /*b470*/  BPT.TRAP 0x1 ;  /* 0x000000040000795c */ /* 0x000fe20000300000 */
.L_x_74:
[C---:B------:R-:W-:Y:S01]  /*b480*/  LEA R5, R0.reuse, R5, 0xe ;  /* 0x0000000500057211 */ /* 0x040fe200078e70ff */
[----:B------:R-:W-:Y:S01]  /*b490*/  ULDC.64 UR4, c[0x0][0x198] ;  /* 0x0000660000047ab9 */ /* 0x000fe20000000a00 */
[----:B------:R-:W-:Y:S01]  /*b4a0*/  R2UR UR17, R3 ;  /* 0x00000000031172ca */ /* 0x000fe200000e0000 */
[----:B------:R-:W-:Y:S01]  /*b4b0*/  UIADD3 UR4, UP0, UR4, 0x2f0, URZ ;  /* 0x000002f004047890 */ /* 0x000fe2000ff1e03f */
[----:B------:R-:W-:Y:S01]  /*b4c0*/  R2UR UR16, R5 ;  /* 0x00000000051072ca */ /* 0x000fe200000e0000 */
[----:B------:R-:W-:Y:S01]  /*b4d0*/  UMOV UR8, 0x0 ;  /* 0x0000000000087882 */ /* 0x000fe20000000000 */
[----:B------:R-:W-:Y:S01]  /*b4e0*/  UMOV UR9, 0x10000000 ;  /* 0x1000000000097882 */ /* 0x000fe20000000000 */
[----:B------:R-:W-:Y:S01]  /*b4f0*/  UIADD3.X UR5, URZ, UR5, URZ, UP0, !UPT ;  /* 0x000000053f057290 */ /* 0x000fe200087fe43f */
[----:B------:R-:W-:Y:S01]  /*b500*/  IADD3 R0, R0, 0x1, RZ ;  /* 0x0000000100007810 */ /* 0x000fe20007ffe0ff */
[----:B------:R-:W-:Y:S01]  /*b510*/  UMOV UR18, URZ ;  /* 0x0000003f00127c82 */ /* 0x000fe20008000000 */
[----:B------:R-:W-:Y:S01]  /*b520*/  UMOV UR19, URZ ;  /* 0x0000003f00137c82 */ /* 0x000fe20008000000 */
[----:B------:R-:W-:-:S04]  /*b530*/  MOV R8, 0x1 ;  /* 0x0000000100087802 */ /* 0x000fc80000000f00 */
[----:B------:R-:W-:Y:S02]  /*b540*/  UIADD3 UR17, UR17, 0x16000, URZ ;  /* 0x0001600011117890 */ /* 0x000fe4000fffe03f */
[----:B------:R-:W-:-:S09]  /*b550*/  UIADD3 UR16, UR16, 0x2000, URZ ;  /* 0x0000200010107890 */ /* 0x000fd2000fffe03f */
[----:B------:R1:W-:Y:S02]  /*b560*/  UTMALDG.4D [UR16], [UR4], desc[UR8] ;  /* 0x00000810040075b4 */ /* 0x0003e40008019000 */
[----:B-1----:R-:W-:Y:S01]  /*b570*/  NOP ;  /* 0x0000000000007918 */ /* 0x002fe20000000000 */
.L_x_71:
[----:B------:R-:W-:Y:S05]  /*b580*/  BSYNC B0 ;  /* 0x0000000000007941 */ /* 0x000fea0003800000 */
.L_x_70:
[----:B------:R-:W-:-:S13]  /*b590*/  ISETP.GE.AND P0, PT, R2, 0x101, PT ;  /* 0x000001010200780c */ /* 0x000fda0003f06270 */
[----:B------:R-:W-:Y:S05]  /*b5a0*/  @!P0 EXIT ;  /* 0x000000000000894d */ /* 0x000fea0003800000 */
[----:B------:R-:W-:Y:S01]  /*b5b0*/  IADD3 R2, R2, 0xff, RZ ;  /* 0x000000ff02027810 */ /* 0x000fe20007ffe0ff */
[----:B------:R-:W-:Y:S01]  /*b5c0*/  BSSY B0, `(.L_x_75) ;  /* 0x000005b000007945 */ /* 0x000fe20003800000 */
[----:B------:R-:W-:Y:S02]  /*b5d0*/  LOP3.LUT P0, RZ, R6, 0x1f, RZ, 0xc0, !PT ;  /* 0x0000001f06ff7812 */ /* 0x000fe4000780c0ff */
[----:B------:R-:W-:Y:S02]  /*b5e0*/  SHF.R.S32.HI R3, RZ, 0x1f, R2 ;  /* 0x0000001fff037819 */ /* 0x000fe40000011402 */
[----:B------:R-:W-:Y:S02]  /*b5f0*/  PLOP3.LUT P0, PT, P0, P2, PT, 0x2a, 0x0 ;  /* 0x000000000000781c */ /* 0x000fe40000704572 */
[----:B------:R-:W-:Y:S02]  /*b600*/  LEA.HI R3, R3, R2, RZ, 0x8 ;  /* 0x0000000203037211 */ /* 0x000fe400078f40ff */
[----:B------:R-:W-:-:S02]  /*b610*/  MOV R2, UR6 ;  /* 0x0000000600027c02 */ /* 0x000fc40008000f00 */
[----:B------:R-:W-:Y:S02]  /*b620*/  SHF.R.S32.HI R3, RZ, 0x8, R3 ;  /* 0x00000008ff037819 */ /* 0x000fe40000011403 */
[----:B------:R-:W-:Y:S02]  /*b630*/  LOP3.LUT R2, R2, 0x2, RZ, 0xfc, !PT ;  /* 0x0000000202027812 */ /* 0x000fe400078efcff */
[----:B------:R-:W-:Y:S02]  /*b640*/  SHF.L.U32 R4, R3, 0x1, RZ ;  /* 0x0000000103047819 */ /* 0x000fe400000006ff */
[----:B------:R-:W-:-:S07]  /*b650*/  MOV R3, 0x1 ;  /* 0x0000000100037802 */ /* 0x000fce0000000f00 */
.L_x_86:
[----:B------:R-:W-:Y:S04]  /*b660*/  BSSY B1, `(.L_x_76) ;  /* 0x0000025000017945 */ /* 0x000fe80003800000 */
[----:B------:R-:W-:Y:S05]  /*b670*/  @!P3 BRA `(.L_x_77) ;  /* 0x00000000008cb947 */ /* 0x000fea0003800000 */
[----:B------:R-:W1:Y:S01]  /*b680*/  S2R R6, SR_CgaCtaId ;  /* 0x0000000000067919 */ /* 0x000e620000008800 */
[----:B------:R-:W-:-:S04]  /*b690*/  MOV R5, 0x400 ;  /* 0x0000040000057802 */ /* 0x000fc80000000f00 */
[----:B-1----:R-:W-:Y:S02]  /*b6a0*/  LEA R7, R6, R5, 0x18 ;  /* 0x0000000506077211 */ /* 0x002fe400078ec0ff */
[----:B------:R-:W-:Y:S02]  /*b6b0*/  SHF.L.U32 R5, R3, 0x1f, RZ ;  /* 0x0000001f03057819 */ /* 0x000fe400000006ff */
[----:B------:R-:W-:-:S04]  /*b6c0*/  LEA R6, R0, R7, 0x3 ;  /* 0x0000000700067211 */ /* 0x000fc800078e18ff */
[----:B------:R-:W1:Y:S02]  /*b6d0*/  SYNCS.PHASECHK.TRANS64.TRYWAIT P4, [R6+URZ+0x16028], R5 ;  /* 0x01602805060075a7 */ /* 0x000e64000808017f */
[----:B-1----:R-:W-:Y:S05]  /*b6e0*/  @!P4 BRA `(.L_x_78) ;  /* 0x000000080020c947 */ /* 0x002fea0003800000 */
.L_x_97:
[----:B-1----:R-:W-:-:S04]  /*b6f0*/  @P2 MOV R5, 0x4000 ;  /* 0x0000400000052802 */ /* 0x002fc80000000f00 */
[----:B------:R1:W-:Y:S02]  /*b700*/  @P2 SYNCS.ARRIVE.TRANS64 RZ, [R6+URZ+0x16000], R5 ;  /* 0x0160000506ff29a7 */ /* 0x0003e4000800003f */
[----:B-1----:R-:W-:-:S04]  /*b710*/  PRMT R5, R2, 0x9910, RZ ;  /* 0x0000991002057816 */ /* 0x002fc800000000ff */
[----:B------:R-:W-:-:S13]  /*b720*/  ISETP.NE.AND P4, PT, R5, 0x2, PT ;  /* 0x000000020500780c */ /* 0x000fda0003f85270 */
[----:B------:R-:W-:Y:S05]  /*b730*/  @P4 BRA `(.L_x_79) ;  /* 0x0000000000044947 */ /* 0x000fea0003800000 */
[----:B------:R-:W-:Y:S01]  /*b740*/  BPT.TRAP 0x1 ;  /* 0x000000040000795c */ /* 0x000fe20000300000 */
.L_x_79:
[----:B------:R-:W-:Y:S05]  /*b750*/  @P0 BRA `(.L_x_80) ;  /* 0x0000000000040947 */ /* 0x000fea0003800000 */
[----:B------:R-:W-:Y:S01]  /*b760*/  BPT.TRAP 0x1 ;  /* 0x000000040000795c */ /* 0x000fe20000300000 */
.L_x_80:
[----:B------:R-:W-:Y:S01]  /*b770*/  LEA R7, R0, R7, 0xe ;  /* 0x0000000700077211 */ /* 0x000fe200078e70ff */
[----:B------:R-:W-:Y:S01]  /*b780*/  ULDC.64 UR4, c[0x0][0x198] ;  /* 0x0000660000047ab9 */ /* 0x000fe20000000a00 */
[----:B------:R-:W-:Y:S01]  /*b790*/  R2UR UR17, R6 ;  /* 0x00000000061172ca */ /* 0x000fe200000e0000 */
[----:B------:R-:W-:Y:S01]  /*b7a0*/  UIADD3 UR4, UP0, UR4, 0x1f0, URZ ;  /* 0x000001f004047890 */ /* 0x000fe2000ff1e03f */
[----:B------:R-:W-:Y:S01]  /*b7b0*/  R2UR UR16, R7 ;  /* 0x00000000071072ca */ /* 0x000fe200000e0000 */
[----:B------:R-:W-:Y:S01]  /*b7c0*/  UMOV UR8, 0x0 ;  /* 0x0000000000087882 */ /* 0x000fe20000000000 */
[----:B------:R-:W-:Y:S01]  /*b7d0*/  R2UR UR19, R8 ;  /* 0x00000000081372ca */ /* 0x000fe200000e0000 */
[----:B------:R-:W-:Y:S01]  /*b7e0*/  UIADD3.X UR5, URZ, UR5, URZ, UP0, !UPT ;  /* 0x000000053f057290 */ /* 0x000fe200087fe43f */
[----:B------:R-:W-:Y:S01]  /*b7f0*/  IADD3 R5, R0, 0x1, RZ ;  /* 0x0000000100057810 */ /* 0x000fe20007ffe0ff */
[----:B------:R-:W-:Y:S01]  /*b800*/  UMOV UR9, 0x10000000 ;  /* 0x1000000000097882 */ /* 0x000fe20000000000 */
[----:B------:R-:W-:-:S02]  /*b810*/  UMOV UR18, URZ ;  /* 0x0000003f00127c82 */ /* 0x000fc40008000000 */
[----:B------:R-:W-:-:S03]  /*b820*/  ISETP.NE.AND P4, PT, R5, 0x5, PT ;  /* 0x000000050500780c */ /* 0x000fc60003f85270 */
[----:B------:R-:W-:Y:S01]  /*b830*/  UIADD3 UR17, UR17, 0x16000, URZ ;  /* 0x0001600011117890 */ /* 0x000fe2000fffe03f */
[----:B------:R-:W-:Y:S01]  /*b840*/  SEL R0, RZ, 0x1, P4 ;  /* 0x00000001ff007807 */ /* 0x000fe20002000000 */
[----:B------:R-:W-:Y:S02]  /*b850*/  UIADD3 UR16, UR16, 0x2000, URZ ;  /* 0x0000200010107890 */ /* 0x000fe4000fffe03f */
[----:B------:R-:W-:Y:S01]  /*b860*/  USHF.L.U32 UR19, UR19, 0x8, URZ ;  /* 0x0000000813137899 */ /* 0x000fe2000800063f */
[----:B------:R-:W-:Y:S02]  /*b870*/  LOP3.LUT R3, R3, R0, RZ, 0x3c, !PT ;  /* 0x0000000003037212 */ /* 0x000fe400078e3cff */
[----:B------:R-:W-:-:S06]  /*b880*/  SEL R0, R5, RZ, P4 ;  /* 0x000000ff05007207 */ /* 0x000fcc0002000000 */
[----:B------:R1:W-:Y:S02]  /*b890*/  UTMALDG.4D [UR16], [UR4], desc[UR8] ;  /* 0x00000810040075b4 */ /* 0x0003e40008019000 */
[----:B-1----:R-:W-:Y:S01]  /*b8a0*/  NOP ;  /* 0x0000000000007918 */ /* 0x002fe20000000000 */
.L_x_77:
[----:B------:R-:W-:Y:S05]  /*b8b0*/  BSYNC B1 ;  /* 0x0000000000017941 */ /* 0x000fea0003800000 */
.L_x_76:
[----:B------:R-:W-:Y:S01]  /*b8c0*/  ISETP.LT.OR P4, PT, R4, 0x4, !P3 ;  /* 0x000000040400780c */ /* 0x000fe20005f81670 */
[----:B------:R-:W-:-:S12]  /*b8d0*/  BSSY B1, `(.L_x_81) ;  /* 0x0000026000017945 */ /* 0x000fd80003800000 */
[----:B------:R-:W-:Y:S05]  /*b8e0*/  @P4 BRA `(.L_x_82) ;  /* 0x0000000000904947 */ /* 0x000fea0003800000 */
[----:B------:R-:W1:Y:S01]  /*b8f0*/  S2R R6, SR_CgaCtaId ;  /* 0x0000000000067919 */ /* 0x000e620000008800 */
[----:B------:R-:W-:Y:S02]  /*b900*/  MOV R5, 0x400 ;  /* 0x0000040000057802 */ /* 0x000fe40000000f00 */
[----:B------:R-:W-:Y:S02]  /*b910*/  SHF.L.U32 R7, R3, 0x1f, RZ ;  /* 0x0000001f03077819 */ /* 0x000fe400000006ff */
[----:B-1----:R-:W-:-:S04]  /*b920*/  LEA R5, R6, R5, 0x18 ;  /* 0x0000000506057211 */ /* 0x002fc800078ec0ff */
[----:B------:R-:W-:-:S04]  /*b930*/  LEA R6, R0, R5, 0x3 ;  /* 0x0000000500067211 */ /* 0x000fc800078e18ff */
[----:B------:R-:W1:Y:S02]  /*b940*/  SYNCS.PHASECHK.TRANS64.TRYWAIT P4, [R6+URZ+0x16028], R7 ;  /* 0x01602807060075a7 */ /* 0x000e64000808017f */
[----:B-1----:R-:W-:Y:S05]  /*b950*/  @!P4 BRA `(.L_x_83) ;  /* 0x000000040098c947 */ /* 0x002fea0003800000 */
.L_x_98:
[----:B-1----:R-:W-:-:S04]  /*b960*/  @P1 MOV R7, 0x4000 ;  /* 0x0000400000071802 */ /* 0x002fc80000000f00 */
[----:B------:R1:W-:Y:S02]  /*b970*/  @P1 SYNCS.ARRIVE.TRANS64 RZ, [R6+URZ+0x16000], R7 ;  /* 0x0160000706ff19a7 */ /* 0x0003e4000800003f */
[----:B-1----:R-:W-:-:S04]  /*b980*/  PRMT R7, R2, 0x9910, RZ ;  /* 0x0000991002077816 */ /* 0x002fc800000000ff */
[----:B------:R-:W-:-:S13]  /*b990*/  ISETP.NE.AND P4, PT, R7, 0x2, PT ;  /* 0x000000020700780c */ /* 0x000fda0003f85270 */
[----:B------:R-:W-:Y:S05]  /*b9a0*/  @P4 BRA `(.L_x_84) ;  /* 0x0000000000044947 */ /* 0x000fea0003800000 */
[----:B------:R-:W-:Y:S01]  /*b9b0*/  BPT.TRAP 0x1 ;  /* 0x000000040000795c */ /* 0x000fe20000300000 */
.L_x_84:
[----:B------:R-:W-:Y:S05]  /*b9c0*/  @P0 BRA `(.L_x_85) ;  /* 0x0000000000040947 */ /* 0x000fea0003800000 */
[----:B------:R-:W-:Y:S01]  /*b9d0*/  BPT.TRAP 0x1 ;  /* 0x000000040000795c */ /* 0x000fe20000300000 */
.L_x_85:
        /* <DEDUP_REMOVED lines=10> */
[----:B------:R-:W-:Y:S01]  /*ba80*/  UMOV UR18, URZ ;  /* 0x0000003f00127c82 */ /* 0x000fe20008000000 */
[----:B------:R-:W-:-:S02]  /*ba90*/  IADD3 R8, R8, 0x1, RZ ;  /* 0x0000000108087810 */ /* 0x000fc40007ffe0ff */
[C---:B------:R-:W-:Y:S02]  /*baa0*/  ISETP.NE.AND P4, PT, R0.reuse, 0x5, PT ;  /* 0x000000050000780c */ /* 0x040fe40003f85270 */
[----:B------:R-:W-:Y:S02]  /*bab0*/  UIADD3 UR17, UR17, 0x16000, URZ ;  /* 0x0001600011117890 */ /* 0x000fe4000fffe03f */
[----:B------:R-:W-:Y:S01]  /*bac0*/  UIADD3 UR16, UR16, 0x2000, URZ ;  /* 0x0000200010107890 */ /* 0x000fe2000fffe03f */
[----:B------:R-:W-:Y:S01]  /*bad0*/  SEL R6, RZ, 0x1, P4 ;  /* 0x00000001ff067807 */ /* 0x000fe20002000000 */
[----:B------:R-:W-:Y:S01]  /*bae0*/  USHF.L.U32 UR19, UR19, 0x8, URZ ;  /* 0x0000000813137899 */ /* 0x000fe2000800063f */
[----:B------:R-:W-:Y:S02]  /*baf0*/  SEL R0, R0, RZ, P4 ;  /* 0x000000ff00007207 */ /* 0x000fe40002000000 */
[----:B------:R-:W-:-:S06]  /*bb00*/  LOP3.LUT R3, R3, R6, RZ, 0x3c, !PT ;  /* 0x0000000603037212 */ /* 0x000fcc00078e3cff */
[----:B------:R1:W-:Y:S02]  /*bb10*/  UTMALDG.4D [UR16], [UR4], desc[UR8] ;  /* 0x00000810040075b4 */ /* 0x0003e40008019000 */
[----:B-1----:R-:W-:Y:S01]  /*bb20*/  NOP ;  /* 0x0000000000007918 */ /* 0x002fe20000000000 */
.L_x_82:
[----:B------:R-:W-:Y:S05]  /*bb30*/  BSYNC B1 ;  /* 0x0000000000017941 */ /* 0x000fea0003800000 */
.L_x_81:
[C---:B------:R-:W-:Y:S02]  /*bb40*/  ISETP.GT.AND P4, PT, R4.reuse, 0x4, PT ;  /* 0x000000040400780c */ /* 0x040fe40003f84270 */
[----:B------:R-:W-:-:S11]  /*bb50*/  IADD3 R4, R4, -0x2, RZ ;  /* 0xfffffffe04047810 */ /* 0x000fd60007ffe0ff */
[----:B------:R-:W-:Y:S05]  /*bb60*/  @P4 BRA `(.L_x_86) ;  /* 0xfffffff800bc4947 */ /* 0x000fea000383ffff */
[----:B------:R-:W-:Y:S05]  /*bb70*/  BSYNC B0 ;  /* 0x0000000000007941 */ /* 0x000fea0003800000 */
.L_x_75:
[----:B------:R-:W-:Y:S05]  /*bb80*/  EXIT ;  /* 0x000000000000794d */ /* 0x000fea0003800000 */
.L_x_15:
[----:B--2---:R-:W-:-:S04]  /*bb90*/  MOV R3, UR6 ;  /* 0x0000000600037c02 */ /* 0x004fc80008000f00 */
[----:B------:R2:W3:Y:S03]  /*bba0*/  SYNCS.PHASECHK.TRANS64.TRYWAIT P1, [R3+URZ+0x16050], R0 ;  /* 0x01605000030075a7 */ /* 0x0004e6000802017f */
[----:B---3--:R-:W-:Y:S05]  /*bbb0*/  @!P1 NANOSLEEP.SYNCS 0x989680 ;  /* 0x009896800000995d */ /* 0x008fea0003900000 */
[----:B------:R-:W3:Y:S02]  /*bbc0*/  @!P1 SYNCS.PHASECHK.TRANS64 P1, [R3+URZ+0x16050], R0 ;  /* 0x01605000030095a7 */ /* 0x000ee4000802007f */
[----:B---3--:R-:W-:Y:S05]  /*bbd0*/  @!P1 BRA `(.L_x_15) ;  /* 0xfffffffc00ec9947 */ /* 0x008fea000383ffff */
[----:B------:R-:W-:Y:S05]  /*bbe0*/  BRA `(.L_x_87) ;  /* 0xffffff5000487947 */ /* 0x000fea000383ffff */
.L_x_17:
[----:B--2---:R-:W-:-:S04]  /*bbf0*/  MOV R0, UR37 ;  /* 0x0000002500007c02 */ /* 0x004fc80008000f00 */
[----:B------:R2:W3:Y:S03]  /*bc00*/  SYNCS.PHASECHK.TRANS64.TRYWAIT P1, [R0+URZ+0x16000], R5 ;  /* 0x01600005000075a7 */ /* 0x0004e6000802017f */
[----:B---3--:R-:W-:Y:S05]  /*bc10*/  @!P1 NANOSLEEP.SYNCS 0x989680 ;  /* 0x009896800000995d */ /* 0x008fea0003900000 */
[----:B------:R-:W3:Y:S02]  /*bc20*/  @!P1 SYNCS.PHASECHK.TRANS64 P1, [R0+URZ+0x16000], R5 ;  /* 0x01600005000095a7 */ /* 0x000ee4000802007f */
[----:B---3--:R-:W-:Y:S05]  /*bc30*/  @!P1 BRA `(.L_x_17) ;  /* 0xfffffffc00ec9947 */ /* 0x008fea000383ffff */
[----:B------:R-:W-:Y:S05]  /*bc40*/  BRA `(.L_x_88) ;  /* 0xffffff50004c7947 */ /* 0x000fea000383ffff */
.L_x_18:
[----:B--2---:R-:W-:-:S04]  /*bc50*/  MOV R3, UR10 ;  /* 0x0000000a00037c02 */ /* 0x004fc80008000f00 */
[----:B------:R2:W3:Y:S03]  /*bc60*/  SYNCS.PHASECHK.TRANS64.TRYWAIT P1, [R3+URZ], R0 ;  /* 0x00000000030075a7 */ /* 0x0004e6000802017f */
[----:B---3--:R-:W-:Y:S05]  /*bc70*/  @!P1 NANOSLEEP.SYNCS 0x989680 ;  /* 0x009896800000995d */ /* 0x008fea0003900000 */
[----:B------:R-:W3:Y:S02]  /*bc80*/  @!P1 SYNCS.PHASECHK.TRANS64 P1, [R3+URZ], R0 ;  /* 0x00000000030095a7 */ /* 0x000ee4000802007f */
[----:B---3--:R-:W-:Y:S05]  /*bc90*/  @!P1 BRA `(.L_x_18) ;  /* 0xfffffffc00ec9947 */ /* 0x008fea000383ffff */
[----:B------:R-:W-:Y:S05]  /*bca0*/  BRA `(.L_x_89) ;  /* 0xffffff5000507947 */ /* 0x000fea000383ffff */
.L_x_20:
[----:B-1----:R-:W-:-:S04]  /*bcb0*/  MOV R6, UR37 ;  /* 0x0000002500067c02 */ /* 0x002fc80008000f00 */
[----:B------:R1:W2:Y:S03]  /*bcc0*/  SYNCS.PHASECHK.TRANS64.TRYWAIT P1, [R6+URZ+0x16008], R5 ;  /* 0x01600805060075a7 */ /* 0x0002a6000802017f */
[----:B--2---:R-:W-:Y:S05]  /*bcd0*/  @!P1 NANOSLEEP.SYNCS 0x989680 ;  /* 0x009896800000995d */ /* 0x004fea0003900000 */
[----:B------:R-:W2:Y:S02]  /*bce0*/  @!P1 SYNCS.PHASECHK.TRANS64 P1, [R6+URZ+0x16008], R5 ;  /* 0x01600805060095a7 */ /* 0x000ea4000802007f */
[----:B--2---:R-:W-:Y:S05]  /*bcf0*/  @!P1 BRA `(.L_x_20) ;  /* 0xfffffffc00ec9947 */ /* 0x004fea000383ffff */
[----:B------:R-:W-:Y:S05]  /*bd00*/  BRA `(.L_x_90) ;  /* 0xffffff8c00d87947 */ /* 0x000fea000383ffff */
.L_x_25:
[----:B-1----:R-:W-:-:S04]  /*bd10*/  MOV R11, UR6 ;  /* 0x00000006000b7c02 */ /* 0x002fc80008000f00 */
[----:B------:R1:W2:Y:S03]  /*bd20*/  SYNCS.PHASECHK.TRANS64.TRYWAIT P2, [R11+URZ+0x16000], R0 ;  /* 0x016000000b0075a7 */ /* 0x0002a6000804017f */
[----:B--2---:R-:W-:Y:S05]  /*bd30*/  @!P2 NANOSLEEP.SYNCS 0x989680 ;  /* 0x009896800000a95d */ /* 0x004fea0003900000 */
[----:B------:R-:W2:Y:S02]  /*bd40*/  @!P2 SYNCS.PHASECHK.TRANS64 P2, [R11+URZ+0x16000], R0 ;  /* 0x016000000b00a5a7 */ /* 0x000ea4000804007f */
[----:B--2---:R-:W-:Y:S05]  /*bd50*/  @!P2 BRA `(.L_x_25) ;  /* 0xfffffffc00eca947 */ /* 0x004fea000383ffff */
[----:B------:R-:W-:Y:S05]  /*bd60*/  BRA `(.L_x_91) ;  /* 0xffffff9400847947 */ /* 0x000fea000383ffff */
.L_x_29:
[----:B-1----:R-:W-:-:S04]  /*bd70*/  MOV R8, UR7 ;  /* 0x0000000700087c02 */ /* 0x002fc80008000f00 */
[----:B------:R1:W2:Y:S03]  /*bd80*/  SYNCS.PHASECHK.TRANS64.TRYWAIT P2, [R8+URZ+0x16000], R11 ;  /* 0x0160000b080075a7 */ /* 0x0002a6000804017f */
[----:B--2---:R-:W-:Y:S05]  /*bd90*/  @!P2 NANOSLEEP.SYNCS 0x989680 ;  /* 0x009896800000a95d */ /* 0x004fea0003900000 */
[----:B------:R-:W2:Y:S02]  /*bda0*/  @!P2 SYNCS.PHASECHK.TRANS64 P2, [R8+URZ+0x16000], R11 ;  /* 0x0160000b0800a5a7 */ /* 0x000ea4000804007f */
[----:B--2---:R-:W-:Y:S05]  /*bdb0*/  @!P2 BRA `(.L_x_29) ;  /* 0xfffffffc00eca947 */ /* 0x004fea000383ffff */
[----:B------:R-:W-:Y:S05]  /*bdc0*/  BRA `(.L_x_28) ;  /* 0xffffffd400747947 */ /* 0x000fea000383ffff */
.L_x_45:
[----:B-1----:R-:W-:-:S04]  /*bdd0*/  MOV R3, UR4 ;  /* 0x0000000400037c02 */ /* 0x002fc80008000f00 */
[----:B------:R1:W2:Y:S03]  /*bde0*/  SYNCS.PHASECHK.TRANS64.TRYWAIT P0, [R3+URZ+0x16098], R0 ;  /* 0x01609800030075a7 */ /* 0x0002a6000800017f */
[----:B--2---:R-:W-:Y:S05]  /*bdf0*/  @!P0 NANOSLEEP.SYNCS 0x989680 ;  /* 0x009896800000895d */ /* 0x004fea0003900000 */
[----:B------:R-:W2:Y:S02]  /*be00*/  @!P0 SYNCS.PHASECHK.TRANS64 P0, [R3+URZ+0x16098], R0 ;  /* 0x01609800030085a7 */ /* 0x000ea4000800007f */
[----:B--2---:R-:W-:Y:S05]  /*be10*/  @!P0 BRA `(.L_x_45) ;  /* 0xfffffffc00ec8947 */ /* 0x004fea000383ffff */
[----:B------:R-:W-:Y:S05]  /*be20*/  BRA `(.L_x_92) ;  /* 0xffffffe000b47947 */ /* 0x000fea000383ffff */
.L_x_57:
[----:B--2---:R2:W4:Y:S02]  /*be30*/  SYNCS.PHASECHK.TRANS64.TRYWAIT P0, [R3+URZ+0x16060], R2 ;  /* 0x01606002030075a7 */ /* 0x004524000800017f */
[----:B----4-:R-:W-:Y:S05]  /*be40*/  @!P0 NANOSLEEP.SYNCS 0x989680 ;  /* 0x009896800000895d */ /* 0x010fea0003900000 */
[----:B------:R-:W4:Y:S02]  /*be50*/  @!P0 SYNCS.PHASECHK.TRANS64 P0, [R3+URZ+0x16060], R2 ;  /* 0x01606002030085a7 */ /* 0x000f24000800007f */
[----:B----4-:R-:W-:Y:S05]  /*be60*/  @!P0 BRA `(.L_x_57) ;  /* 0xfffffffc00f08947 */ /* 0x010fea000383ffff */
[----:B------:R-:W-:Y:S05]  /*be70*/  BRA `(.L_x_93) ;  /* 0xffffffec008c7947 */ /* 0x000fea000383ffff */
.L_x_62:
[----:B-1----:R1:W2:Y:S02]  /*be80*/  SYNCS.PHASECHK.TRANS64.TRYWAIT P0, [R5+URZ+0x16028], R0 ;  /* 0x01602800050075a7 */ /* 0x0022a4000800017f */
[----:B--2---:R-:W-:Y:S05]  /*be90*/  @!P0 NANOSLEEP.SYNCS 0x989680 ;  /* 0x009896800000895d */ /* 0x004fea0003900000 */
[----:B------:R-:W2:Y:S02]  /*bea0*/  @!P0 SYNCS.PHASECHK.TRANS64 P0, [R5+URZ+0x16028], R0 ;  /* 0x01602800050085a7 */ /* 0x000ea4000800007f */
[----:B--2---:R-:W-:Y:S05]  /*beb0*/  @!P0 BRA `(.L_x_62) ;  /* 0xfffffffc00f08947 */ /* 0x004fea000383ffff */
[----:B------:R-:W-:Y:S05]  /*bec0*/  BRA `(.L_x_94) ;  /* 0xfffffff000107947 */ /* 0x000fea000383ffff */
.L_x_67:
[----:B-1----:R1:W2:Y:S02]  /*bed0*/  SYNCS.PHASECHK.TRANS64.TRYWAIT P0, [R4+URZ+0x16060], R5 ;  /* 0x01606005040075a7 */ /* 0x0022a4000800017f */
[----:B--2---:R-:W-:Y:S05]  /*bee0*/  @!P0 NANOSLEEP.SYNCS 0x989680 ;  /* 0x009896800000895d */ /* 0x004fea0003900000 */
[----:B------:R-:W2:Y:S02]  /*bef0*/  @!P0 SYNCS.PHASECHK.TRANS64 P0, [R4+URZ+0x16060], R5 ;  /* 0x01606005040085a7 */ /* 0x000ea4000800007f */
[----:B--2---:R-:W-:Y:S05]  /*bf00*/  @!P0 BRA `(.L_x_67) ;  /* 0xfffffffc00f08947 */ /* 0x004fea000383ffff */
[----:B------:R-:W-:Y:S05]  /*bf10*/  BRA `(.L_x_95) ;  /* 0xfffffff0008c7947 */ /* 0x000fea000383ffff */
.L_x_72:
[----:B-1----:R1:W2:Y:S02]  /*bf20*/  SYNCS.PHASECHK.TRANS64.TRYWAIT P0, [R3+URZ+0x16028], R4 ;  /* 0x01602804030075a7 */ /* 0x0022a4000800017f */
[----:B--2---:R-:W-:Y:S05]  /*bf30*/  @!P0 NANOSLEEP.SYNCS 0x989680 ;  /* 0x009896800000895d */ /* 0x004fea0003900000 */
[----:B------:R-:W2:Y:S02]  /*bf40*/  @!P0 SYNCS.PHASECHK.TRANS64 P0, [R3+URZ+0x16028], R4 ;  /* 0x01602804030085a7 */ /* 0x000ea4000800007f */
[----:B--2---:R-:W-:Y:S05]  /*bf50*/  @!P0 BRA `(.L_x_72) ;  /* 0xfffffffc00f08947 */ /* 0x004fea000383ffff */
[----:B------:R-:W-:Y:S05]  /*bf60*/  BRA `(.L_x_96) ;  /* 0xfffffff400147947 */ /* 0x000fea000383ffff */
.L_x_78:
[----:B-1----:R1:W2:Y:S02]  /*bf70*/  SYNCS.PHASECHK.TRANS64.TRYWAIT P4, [R6+URZ+0x16028], R5 ;  /* 0x01602805060075a7 */ /* 0x0022a4000808017f */
[----:B--2---:R-:W-:Y:S05]  /*bf80*/  @!P4 NANOSLEEP.SYNCS 0x989680 ;  /* 0x009896800000c95d */ /* 0x004fea0003900000 */
[----:B------:R-:W2:Y:S02]  /*bf90*/  @!P4 SYNCS.PHASECHK.TRANS64 P4, [R6+URZ+0x16028], R5 ;  /* 0x016028050600c5a7 */ /* 0x000ea4000808007f */
[----:B--2---:R-:W-:Y:S05]  /*bfa0*/  @!P4 BRA `(.L_x_78) ;  /* 0xfffffffc00f0c947 */ /* 0x004fea000383ffff */
[----:B------:R-:W-:Y:S05]  /*bfb0*/  BRA `(.L_x_97) ;  /* 0xfffffff400cc7947 */ /* 0x000fea000383ffff */
.L_x_83:
[----:B-1----:R1:W2:Y:S02]  /*bfc0*/  SYNCS.PHASECHK.TRANS64.TRYWAIT P4, [R6+URZ+0x16028], R7 ;  /* 0x01602807060075a7 */ /* 0x0022a4000808017f */
[----:B--2---:R-:W-:Y:S05]  /*bfd0*/  @!P4 NANOSLEEP.SYNCS 0x989680 ;  /* 0x009896800000c95d */ /* 0x004fea0003900000 */
[----:B------:R-:W2:Y:S02]  /*bfe0*/  @!P4 SYNCS.PHASECHK.TRANS64 P4, [R6+URZ+0x16028], R7 ;  /* 0x016028070600c5a7 */ /* 0x000ea4000808007f */
[----:B--2---:R-:W-:Y:S05]  /*bff0*/  @!P4 BRA `(.L_x_83) ;  /* 0xfffffffc00f0c947 */ /* 0x004fea000383ffff */
[----:B------:R-:W-:Y:S05]  /*c000*/  BRA `(.L_x_98) ;  /* 0xfffffff800547947 */ /* 0x000fea000383ffff */
        .weak           $__internal_0_$__cuda_sm20_rcp_rn_f32_slowpath
        .type           $__internal_0_$__cuda_sm20_rcp_rn_f32_slowpath,@function
        .size           $__internal_0_$__cuda_sm20_rcp_rn_f32_slowpath,(.L_x_104 - $__internal_0_$__cuda_sm20_rcp_rn_f32_slowpath)
$__internal_0_$__cuda_sm20_rcp_rn_f32_slowpath:
[----:B------:R-:W-:Y:S01]  /*c010*/  SHF.L.U32 R2, R3, 0x1, RZ ;  /* 0x0000000103027819 */ /* 0x000fe200000006ff */
[----:B------:R-:W-:Y:S03]  /*c020*/  BSSY B2, `(.L_x_99) ;  /* 0x0000030000027945 */ /* 0x000fe60003800000 */
[----:B------:R-:W-:-:S04]  /*c030*/  SHF.R.U32.HI R16, RZ, 0x18, R2 ;  /* 0x00000018ff107819 */ /* 0x000fc80000011602 */
[----:B------:R-:W-:-:S13]  /*c040*/  ISETP.NE.U32.AND P0, PT, R16, RZ, PT ;  /* 0x000000ff1000720c */ /* 0x000fda0003f05070 */
[----:B------:R-:W-:Y:S05]  /*c050*/  @P0 BRA `(.L_x_100) ;  /* 0x0000000000280947 */ /* 0x000fea0003800000 */
[----:B------:R-:W-:-:S04]  /*c060*/  SHF.L.U32 R2, R3, 0x1, RZ ;  /* 0x0000000103027819 */ /* 0x000fc800000006ff */
[----:B------:R-:W-:-:S13]  /*c070*/  ISETP.NE.AND P0, PT, R2, RZ, PT ;  /* 0x000000ff0200720c */ /* 0x000fda0003f05270 */
[----:B------:R-:W-:Y:S01]  /*c080*/  @P0 FFMA R10, R3, 1.84467440737095516160e+19, RZ ;  /* 0x5f800000030a0823 */ /* 0x000fe200000000ff */
[----:B------:R-:W-:Y:S08]  /*c090*/  @!P0 MUFU.RCP R6, R3 ;  /* 0x0000000300068308 */ /* 0x000ff00000001000 */
[----:B------:R-:W1:Y:S02]  /*c0a0*/  @P0 MUFU.RCP R13, R10 ;  /* 0x0000000a000d0308 */ /* 0x000e640000001000 */
[----:B-1----:R-:W-:-:S04]  /*c0b0*/  @P0 FFMA R2, R10, R13, -1 ;  /* 0xbf8000000a020423 */ /* 0x002fc8000000000d */
[----:B------:R-:W-:-:S04]  /*c0c0*/  @P0 FADD.FTZ R2, -R2, -RZ ;  /* 0x800000ff02020221 */ /* 0x000fc80000010100 */
[----:B------:R-:W-:-:S04]  /*c0d0*/  @P0 FFMA R2, R13, R2, R13 ;  /* 0x000000020d020223 */ /* 0x000fc8000000000d */
[----:B------:R-:W-:Y:S01]  /*c0e0*/  @P0 FFMA R6, R2, 1.84467440737095516160e+19, RZ ;  /* 0x5f80000002060823 */ /* 0x000fe200000000ff */
[----:B------:R-:W-:Y:S06]  /*c0f0*/  BRA `(.L_x_101) ;  /* 0x0000000000887947 */ /* 0x000fec0003800000 */
.L_x_100:
[----:B------:R-:W-:-:S04]  /*c100*/  IADD3 R18, R16, -0xfd, RZ ;  /* 0xffffff0310127810 */ /* 0x000fc80007ffe0ff */
[----:B------:R-:W-:-:S13]  /*c110*/  ISETP.GT.U32.AND P0, PT, R18, 0x1, PT ;  /* 0x000000011200780c */ /* 0x000fda0003f04070 */
[----:B------:R-:W-:Y:S05]  /*c120*/  @P0 BRA `(.L_x_102) ;  /* 0x0000000000780947 */ /* 0x000fea0003800000 */
[----:B------:R-:W-:Y:S02]  /*c130*/  LOP3.LUT R2, R3, 0x7fffff, RZ, 0xc0, !PT ;  /* 0x007fffff03027812 */ /* 0x000fe400078ec0ff */
[----:B------:R-:W-:Y:S02]  /*c140*/  MOV R15, 0x3 ;  /* 0x00000003000f7802 */ /* 0x000fe40000000f00 */
[----:B------:R-:W-:Y:S02]  /*c150*/  LOP3.LUT R2, R2, 0x3f800000, RZ, 0xfc, !PT ;  /* 0x3f80000002027812 */ /* 0x000fe400078efcff */
[----:B------:R-:W-:Y:S02]  /*c160*/  SHF.L.U32 R15, R15, R18, RZ ;  /* 0x000000120f0f7219 */ /* 0x000fe400000006ff */
[----:B------:R-:W1:Y:S02]  /*c170*/  MUFU.RCP R13, R2 ;  /* 0x00000002000d7308 */ /* 0x000e640000001000 */
[----:B-1----:R-:W-:-:S04]  /*c180*/  FFMA R6, R2, R13, -1 ;  /* 0xbf80000002067423 */ /* 0x002fc8000000000d */
[----:B------:R-:W-:-:S04]  /*c190*/  FADD.FTZ R6, -R6, -RZ ;  /* 0x800000ff06067221 */ /* 0x000fc80000010100 */
[CCC-:B------:R-:W-:Y:S01]  /*c1a0*/  FFMA.RM R10, R13.reuse, R6.reuse, R13.reuse ;  /* 0x000000060d0a7223 */ /* 0x1c0fe2000000400d */
[----:B------:R-:W-:-:S04]  /*c1b0*/  FFMA.RP R13, R13, R6, R13 ;  /* 0x000000060d0d7223 */ /* 0x000fc8000000800d */
[C---:B------:R-:W-:Y:S02]  /*c1c0*/  LOP3.LUT R6, R10.reuse, 0x7fffff, RZ, 0xc0, !PT ;  /* 0x007fffff0a067812 */ /* 0x040fe400078ec0ff */
[----:B------:R-:W-:Y:S02]  /*c1d0*/  FSETP.NEU.FTZ.AND P0, PT, R10, R13, PT ;  /* 0x0000000d0a00720b */ /* 0x000fe40003f1d000 */
[----:B------:R-:W-:Y:S02]  /*c1e0*/  LOP3.LUT R6, R6, 0x800000, RZ, 0xfc, !PT ;  /* 0x0080000006067812 */ /* 0x000fe400078efcff */
[----:B------:R-:W-:Y:S02]  /*c1f0*/  SEL R10, RZ, 0xffffffff, !P0 ;  /* 0xffffffffff0a7807 */ /* 0x000fe40004000000 */
[----:B------:R-:W-:Y:S02]  /*c200*/  LOP3.LUT R15, R15, R6, RZ, 0xc0, !PT ;  /* 0x000000060f0f7212 */ /* 0x000fe400078ec0ff */
[----:B------:R-:W-:-:S02]  /*c210*/  IADD3 R13, -R10, RZ, RZ ;  /* 0x000000ff0a0d7210 */ /* 0x000fc40007ffe1ff */
[-C--:B------:R-:W-:Y:S02]  /*c220*/  SHF.R.U32.HI R15, RZ, R18.reuse, R15 ;  /* 0x00000012ff0f7219 */ /* 0x080fe4000001160f */
[----:B------:R-:W-:Y:S02]  /*c230*/  LOP3.LUT P1, RZ, R13, R18, R6, 0xf8, !PT ;  /* 0x000000120dff7212 */ /* 0x000fe4000782f806 */
[C---:B------:R-:W-:Y:S02]  /*c240*/  LOP3.LUT P0, RZ, R15.reuse, 0x1, RZ, 0xc0, !PT ;  /* 0x000000010fff7812 */ /* 0x040fe4000780c0ff */
[----:B------:R-:W-:Y:S02]  /*c250*/  LOP3.LUT P2, RZ, R15, 0x2, RZ, 0xc0, !PT ;  /* 0x000000020fff7812 */ /* 0x000fe4000784c0ff */
[----:B------:R-:W-:Y:S02]  /*c260*/  IADD3 R13, R16, -0xfc, RZ ;  /* 0xffffff04100d7810 */ /* 0x000fe40007ffe0ff */
[----:B------:R-:W-:-:S02]  /*c270*/  PLOP3.LUT P0, PT, P0, P1, P2, 0xe0, 0x0 ;  /* 0x000000000000781c */ /* 0x000fc40000703c20 */
[----:B------:R-:W-:Y:S02]  /*c280*/  LOP3.LUT P1, RZ, R3, 0x7fffff, RZ, 0xc0, !PT ;  /* 0x007fffff03ff7812 */ /* 0x000fe4000782c0ff */
[----:B------:R-:W-:Y:S02]  /*c290*/  SEL R2, RZ, 0x1, !P0 ;  /* 0x00000001ff027807 */ /* 0x000fe40004000000 */
[----:B------:R-:W-:Y:S02]  /*c2a0*/  SHF.R.U32.HI R6, RZ, R13, R6 ;  /* 0x0000000dff067219 */ /* 0x000fe40000011606 */
[----:B------:R-:W-:-:S04]  /*c2b0*/  IADD3 R2, -R2, RZ, RZ ;  /* 0x000000ff02027210 */ /* 0x000fc80007ffe1ff */
[----:B------:R-:W-:-:S13]  /*c2c0*/  ISETP.GE.AND P0, PT, R2, RZ, PT ;  /* 0x000000ff0200720c */ /* 0x000fda0003f06270 */
[----:B------:R-:W-:-:S04]  /*c2d0*/  @!P0 IADD3 R6, R6, 0x1, RZ ;  /* 0x0000000106068810 */ /* 0x000fc80007ffe0ff */
[----:B------:R-:W-:-:S04]  /*c2e0*/  @!P1 SHF.L.U32 R6, R6, 0x1, RZ ;  /* 0x0000000106069819 */ /* 0x000fc800000006ff */
[----:B------:R-:W-:Y:S01]  /*c2f0*/  LOP3.LUT R6, R6, 0x80000000, R3, 0xf8, !PT ;  /* 0x8000000006067812 */ /* 0x000fe200078ef803 */
[----:B------:R-:W-:Y:S06]  /*c300*/  BRA `(.L_x_101) ;  /* 0x0000000000047947 */ /* 0x000fec0003800000 */
.L_x_102:
[----:B------:R1:W2:Y:S02]  /*c310*/  MUFU.RCP R6, R3 ;  /* 0x0000000300067308 */ /* 0x0002a40000001000 */
.L_x_101:
[----:B------:R-:W-:Y:S05]  /*c320*/  BSYNC B2 ;  /* 0x0000000000027941 */ /* 0x000fea0003800000 */
.L_x_99:
[----:B------:R-:W-:Y:S02]  /*c330*/  MOV R2, R12 ;  /* 0x0000000c00027202 */ /* 0x000fe40000000f00 */
[----:B-1----:R-:W-:-:S04]  /*c340*/  MOV R3, 0x0 ;  /* 0x0000000000037802 */ /* 0x002fc80000000f00 */
[----:B--2---:R-:W-:Y:S05]  /*c350*/  RET.REL.NODEC R2 `(_ZN7cutlass13device_kernelINS_4fmha6kernel28FmhaKernelTmaWarpSpecializedINS1_10collective30FmhaMainloopTmaWarpSpecializedINS_10bfloat16_tEffN4cute5tupleIJNS7_1CILi128EEENS9_ILi256EEENS9_ILi32EEEEEENS8_IJiNS9_ILi1EEENS8_IJiiEEEEEESG_SG_NS4_13DefaultFusionEJEEENS4_15FmhaFwdEpilogueIS6_fNS8_IJNS9_ILi64EEESC_SB_EEEEENS2_23IndividualTileSchedulerEJEEEEEvNT_6ParamsE) ;  /* 0xffffff3c02287950 */ /* 0x004fea0003c3ffff */
.L_x_103:
[----:B------:R-:W-:-:S00]  /*c360*/  BRA `(.L_x_103) ;  /* 0xfffffffc00fc7947 */ /* 0x000fc0000383ffff */
[----:B------:R-:W-:-:S00]  /*c370*/  NOP ;  /* 0x0000000000007918 */ /* 0x000fc00000000000 */
        /* <DEDUP_REMOVED lines=8> */
.L_x_104:


//--------------------- .nv.global.init           --------------------------
	.section	.nv.global.init,"aw",@progbits
.nv.global.init:
	.type		$str$24,@object
	.size		$str$24,($str$25 - $str$24)
$str$24:
        /*0000*/ 	.byte	0x28, 0x61, 0x64, 0x64, 0x72, 0x65, 0x73, 0x73, 0x20, 0x26, 0x20, 0x6d, 0x61, 0x73, 0x6b, 0x29
        /*0010*/ 	.byte	0x20, 0x3d, 0x3d, 0x20, 0x30, 0x00
	.type		$str$25,@object
	.size		$str$25,(__unnamed_1 - $str$25)
$str$25:
        /*0016*/ 	.byte	0x2f, 0x74, 0x6d, 0x70, 0x2f, 0x63, 0x75, 0x74, 0x6c, 0x61, 0x73, 0x73, 0x5f, 0x73, 0x77, 0x65
        /*0026*/ 	.byte	0x65, 0x70, 0x5f, 0x73, 0x72, 0x63, 0x2f, 0x69, 0x6e, 0x63, 0x6c, 0x75, 0x64, 0x65, 0x2f, 0x63
        /*0036*/ 	.byte	0x75, 0x74, 0x65, 0x2f, 0x70, 0x6f, 0x69, 0x6e, 0x74, 0x65, 0x72, 0x5f, 0x66, 0x6c, 0x61, 0x67
        /*0046*/ 	.byte	0x67, 0x65, 0x64, 0x2e, 0x68, 0x70, 0x70, 0x00
	.type		__unnamed_1,@object
	.size		__unnamed_1,(.L_0 - __unnamed_1)
__unnamed_1:
        /*004e*/ 	.byte	0x61, 0x75, 0x74, 0x6f, 0x20, 0x63, 0x75, 0x74, 0x65, 0x3a, 0x3a, 0x61, 0x73, 0x5f, 0x70, 0x6f
        /* <DEDUP_REMOVED lines=27> */
        /*020e*/ 	.byte	0x30, 0x3e, 0x3e, 0x3e, 0x3e, 0x3e, 0x5d, 0x00
.L_0:


//--------------------- .nv.shared._ZN7cutlass13device_kernelINS_4fmha6kernel28FmhaKernelTmaWarpSpecializedINS1_10collective30FmhaMainloopTmaWarpSpecializedINS_10bfloat16_tEffN4cute5tupleIJNS7_1CILi128EEENS9_ILi256EEENS9_ILi32EEEEEENS8_IJiNS9_ILi1EEENS8_IJiiEEEEEESG_SG_NS4_13DefaultFusionEJEEENS4_15FmhaFwdEpilogueIS6_fNS8_IJNS9_ILi64EEESC_SB_EEEEENS2_23IndividualTileSchedulerEJEEEEEvNT_6ParamsE --------------------------
	.section	.nv.shared._ZN7cutlass13device_kernelINS_4fmha6kernel28FmhaKernelTmaWarpSpecializedINS1_10collective30FmhaMainloopTmaWarpSpecializedINS_10bfloat16_tEffN4cute5tupleIJNS7_1CILi128EEENS9_ILi256EEENS9_ILi32EEEEEENS8_IJiNS9_ILi1EEENS8_IJiiEEEEEESG_SG_NS4_13DefaultFusionEJEEENS4_15FmhaFwdEpilogueIS6_fNS8_IJNS9_ILi64EEESC_SB_EEEEENS2_23IndividualTileSchedulerEJEEEEEvNT_6ParamsE,"aw",@nobits
	.sectionflags	@""
	.align	16
	.zero		1024


//--------------------- .nv.shared.reserved.0     --------------------------
	.section	.nv.shared.reserved.0,"aw",@nobits
	.weak		__nv_reservedSMEM_offset_0_alias
	.size		__nv_reservedSMEM_offset_0_alias, 0, 0
	.other		__nv_reservedSMEM_offset_0_alias,@"STO_CUDA_RESERVED_SHARED STV_DEFAULT"
__nv_reservedSMEM_offset_0_alias:
	.zero		0


//--------------------- .nv.global                --------------------------
	.section	.nv.global,"aw",@nobits
.nv.global:
	.type		_ZN39_INTERNAL_c5ee774b_4_k_cu_36272186_27864cute1_E,@object
	.size		_ZN39_INTERNAL_c5ee774b_4_k_cu_36272186_27864cute1_E,(_ZN39_INTERNAL_c5ee774b_4_k_cu_36272186_27864cuda3std3__45__cpo6cbeginE - _ZN39_INTERNAL_c5ee774b_4_k_cu_36272186_27864cute1_E)
_ZN39_INTERNAL_c5ee774b_4_k_cu_36272186_27864cute1_E:
	.zero		1
	.type		_ZN39_INTERNAL_c5ee774b_4_k_cu_36272186_27864cuda3std3__45__cpo6cbeginE,@object
	.size		_ZN39_INTERNAL_c5ee774b_4_k_cu_36272186_27864cuda3std3__45__cpo6cbeginE,(_ZN39_INTERNAL_c5ee774b_4_k_cu_36272186_27864cuda3std3__48in_placeE - _ZN39_INTERNAL_c5ee774b_4_k_cu_36272186_27864cuda3std3__45__cpo6cbeginE)
_ZN39_INTERNAL_c5ee774b_4_k_cu_36272186_27864cuda3std3__45__cpo6cbeginE:
	.zero		1
	.type		_ZN39_INTERNAL_c5ee774b_4_k_cu_36272186_27864cuda3std3__48in_placeE,@object
	.size		_ZN39_INTERNAL_c5ee774b_4_k_cu_36272186_27864cuda3std3__48in_placeE,(_ZN39_INTERNAL_c5ee774b_4_k_cu_36272186_27864cuda3std6ranges3__45__cpo9iter_moveE - _ZN39_INTERNAL_c5ee774b_4_k_cu_36272186_27864cuda3std3__48in_placeE)
_ZN39_INTERNAL_c5ee774b_4_k_cu_36272186_27864cuda3std3__48in_placeE:
	.zero		1
	.type		_ZN39_INTERNAL_c5ee774b_4_k_cu_36272186_27864cuda3std6ranges3__45__cpo9iter_moveE,@object
	.size		_ZN39_INTERNAL_c5ee774b_4_k_cu_36272186_27864cuda3std6ranges3__45__cpo9iter_moveE,(_ZN39_INTERNAL_c5ee774b_4_k_cu_36272186_27864cuda3std3__45__cpo5beginE - _ZN39_INTERNAL_c5ee774b_4_k_cu_36272186_27864cuda3std6ranges3__45__cpo9iter_moveE)
_ZN39_INTERNAL_c5ee774b_4_k_cu_36272186_27864cuda3std6ranges3__45__cpo9iter_moveE:
	.zero		1
	.type		_ZN39_INTERNAL_c5ee774b_4_k_cu_36272186_27864cuda3std3__45__cpo5beginE,@object
	.size		_ZN39_INTERNAL_c5ee774b_4_k_cu_36272186_27864cuda3std3__45__cpo5beginE,(_ZN39_INTERNAL_c5ee774b_4_k_cu_36272186_27864cuda3std3__441_GLOBAL__N__c5ee774b_4_k_cu_36272186_27866ignoreE - _ZN39_INTERNAL_c5ee774b_4_k_cu_36272186_27864cuda3std3__45__cpo5beginE)
_ZN39_INTERNAL_c5ee774b_4_k_cu_36272186_27864cuda3std3__45__cpo5beginE:
	.zero		1
	.type		_ZN39_INTERNAL_c5ee774b_4_k_cu_36272186_27864cuda3std3__441_GLOBAL__N__c5ee774b_4_k_cu_36272186_27866ignoreE,@object
	.size		_ZN39_INTERNAL_c5ee774b_4_k_cu_36272186_27864cuda3std3__441_GLOBAL__N__c5ee774b_4_k_cu_36272186_27866ignoreE,(_ZN39_INTERNAL_c5ee774b_4_k_cu_36272186_27864cute7productE - _ZN39_INTERNAL_c5ee774b_4_k_cu_36272186_27864cuda3std3__441_GLOBAL__N__c5ee774b_4_k_cu_36272186_27866ignoreE)
_ZN39_INTERNAL_c5ee774b_4_k_cu_36272186_27864cuda3std3__441_GLOBAL__N__c5ee774b_4_k_cu_36272186_27866ignoreE:
	.zero		1
	.type		_ZN39_INTERNAL_c5ee774b_4_k_cu_36272186_27864cute7productE,@object
	.size		_ZN39_INTERNAL_c5ee774b_4_k_cu_36272186_27864cute7productE,(_ZN39_INTERNAL_c5ee774b_4_k_cu_36272186_27864cuda3std3__45__cpo3endE - _ZN39_INTERNAL_c5ee774b_4_k_cu_36272186_27864cute7productE)
_ZN39_INTERNAL_c5ee774b_4_k_cu_36272186_27864cute7productE:
	.zero		1
	.type		_ZN39_INTERNAL_c5ee774b_4_k_cu_36272186_27864cuda3std3__45__cpo3endE,@object
	.size		_ZN39_INTERNAL_c5ee774b_4_k_cu_36272186_27864cuda3std3__45__cpo3endE,(_ZN39_INTERNAL_c5ee774b_4_k_cu_36272186_27864cuda3std3__419piecewise_constructE - _ZN39_INTERNAL_c5ee774b_4_k_cu_36272186_27864cuda3std3__45__cpo3endE)
_ZN39_INTERNAL_c5ee774b_4_k_cu_36272186_27864cuda3std3__45__cpo3endE:
	.zero		1
	.type		_ZN39_INTERNAL_c5ee774b_4_k_cu_36272186_27864cuda3std3__419piecewise_constructE,@object
	.size		_ZN39_INTERNAL_c5ee774b_4_k_cu_36272186_27864cuda3std3__419piecewise_constructE,(_ZN39_INTERNAL_c5ee774b_4_k_cu_36272186_27864cuda3std3__45__cpo4cendE - _ZN39_INTERNAL_c5ee774b_4_k_cu_36272186_27864cuda3std3__419piecewise_constructE)
_ZN39_INTERNAL_c5ee774b_4_k_cu_36272186_27864cuda3std3__419piecewise_constructE:
	.zero		1
	.type		_ZN39_INTERNAL_c5ee774b_4_k_cu_36272186_27864cuda3std3__45__cpo4cendE,@object
	.size		_ZN39_INTERNAL_c5ee774b_4_k_cu_36272186_27864cuda3std3__45__cpo4cendE,(_ZN39_INTERNAL_c5ee774b_4_k_cu_36272186_27864cuda3std6ranges3__45__cpo4swapE - _ZN39_INTERNAL_c5ee774b_4_k_cu_36272186_27864cuda3std3__45__cpo4cendE)
_ZN39_INTERNAL_c5ee774b_4_k_cu_36272186_27864cuda3std3__45__cpo4cendE:
	.zero		1
	.type		_ZN39_INTERNAL_c5ee774b_4_k_cu_36272186_27864cuda3std6ranges3__45__cpo4swapE,@object
	.size		_ZN39_INTERNAL_c5ee774b_4_k_cu_36272186_27864cuda3std6ranges3__45__cpo4swapE,(.L_8 - _ZN39_INTERNAL_c5ee774b_4_k_cu_36272186_27864cuda3std6ranges3__45__cpo4swapE)
_ZN39_INTERNAL_c5ee774b_4_k_cu_36272186_27864cuda3std6ranges3__45__cpo4swapE:
	.zero		1
.L_8:


//--------------------- .nv.constant0._ZN7cutlass13device_kernelINS_4fmha6kernel28FmhaKernelTmaWarpSpecializedINS1_10collective30FmhaMainloopTmaWarpSpecializedINS_10bfloat16_tEffN4cute5tupleIJNS7_1CILi128EEENS9_ILi256EEENS9_ILi32EEEEEENS8_IJiNS9_ILi1EEENS8_IJiiEEEEEESG_SG_NS4_13DefaultFusionEJEEENS4_15FmhaFwdEpilogueIS6_fNS8_IJNS9_ILi64EEESC_SB_EEEEENS2_23IndividualTileSchedulerEJEEEEEvNT_6ParamsE --------------------------
	.section	.nv.constant0._ZN7cutlass13device_kernelINS_4fmha6kernel28FmhaKernelTmaWarpSpecializedINS1_10collective30FmhaMainloopTmaWarpSpecializedINS_10bfloat16_tEffN4cute5tupleIJNS7_1CILi128EEENS9_ILi256EEENS9_ILi32EEEEEENS8_IJiNS9_ILi1EEENS8_IJiiEEEEEESG_SG_NS4_13DefaultFusionEJEEENS4_15FmhaFwdEpilogueIS6_fNS8_IJNS9_ILi64EEESC_SB_EEEEENS2_23IndividualTileSchedulerEJEEEEEvNT_6ParamsE,"a",@progbits
	.sectionflags	@""
	.align	4
.nv.constant0._ZN7cutlass13device_kernelINS_4fmha6kernel28FmhaKernelTmaWarpSpecializedINS1_10collective30FmhaMainloopTmaWarpSpecializedINS_10bfloat16_tEffN4cute5tupleIJNS7_1CILi128EEENS9_ILi256EEENS9_ILi32EEEEEENS8_IJiNS9_ILi1EEENS8_IJiiEEEEEESG_SG_NS4_13DefaultFusionEJEEENS4_15FmhaFwdEpilogueIS6_fNS8_IJNS9_ILi64EEESC_SB_EEEEENS2_23IndividualTileSchedulerEJEEEEEvNT_6ParamsE:
	.zero		2688


//--------------------- SYMBOLS --------------------------

	.type		.nv.reservedSmem.offset0,@object
	.size		.nv.reservedSmem.offset0,0x4
	.type		__assertfail,@function
